	.headerflags	@"EF_CUDA_TEXMODE_UNIFIED EF_CUDA_64BIT_ADDRESS EF_CUDA_ACCELERATORS EF_CUDA_SM90 EF_CUDA_VIRTUAL_SM(EF_CUDA_SM90)"
	.elftype	@"ET_EXEC"


//--------------------- .nv.info                  --------------------------
	.section	.nv.info,"",@"SHT_CUDA_INFO"
	.align	4


	//----- nvinfo : EIATTR_REGCOUNT
	.align		4
        /*0000*/ 	.byte	0x04, 0x2f
        /*0002*/ 	.short	(.L_2 - .L_1)
	.align		4
.L_1:
        /*0004*/ 	.word	index@(triton_red_fused__native_batch_norm_legit_add_native_batch_norm_backward_8)
        /*0008*/ 	.word	0x00000020


	//----- nvinfo : EIATTR_MIN_STACK_SIZE
	.align		4
.L_2:
        /*000c*/ 	.byte	0x04, 0x12
        /*000e*/ 	.short	(.L_4 - .L_3)
	.align		4
.L_3:
        /*0010*/ 	.word	index@(triton_red_fused__native_batch_norm_legit_add_native_batch_norm_backward_8)
        /*0014*/ 	.word	0x00000000


	//----- nvinfo : EIATTR_FRAME_SIZE
	.align		4
.L_4:
        /*0018*/ 	.byte	0x04, 0x11
        /*001a*/ 	.short	(.L_6 - .L_5)
	.align		4
.L_5:
        /*001c*/ 	.word	index@(triton_red_fused__native_batch_norm_legit_add_native_batch_norm_backward_8)
        /*0020*/ 	.word	0x00000000


	//----- nvinfo : EIATTR_MIN_STACK_SIZE
	.align		4
.L_6:
        /*0024*/ 	.byte	0x04, 0x12
        /*0026*/ 	.short	(.L_8 - .L_7)
	.align		4
.L_7:
        /*0028*/ 	.word	index@(triton_red_fused__native_batch_norm_legit_add_native_batch_norm_backward_8)
        /*002c*/ 	.word	0x00000000
.L_8:


//--------------------- .nv.info.triton_red_fused__native_batch_norm_legit_add_native_batch_norm_backward_8 --------------------------
	.section	.nv.info.triton_red_fused__native_batch_norm_legit_add_native_batch_norm_backward_8,"",@"SHT_CUDA_INFO"
	.sectionflags	@""
	.align	4


	//----- nvinfo : EIATTR_CUDA_API_VERSION
	.align		4
        /*0000*/ 	.byte	0x04, 0x37
        /*0002*/ 	.short	(.L_10 - .L_9)
.L_9:
        /*0004*/ 	.word	0x0000007c


	//----- nvinfo : EIATTR_KPARAM_INFO
	.align		4
.L_10:
        /*0008*/ 	.byte	0x04, 0x17
        /*000a*/ 	.short	(.L_12 - .L_11)
.L_11:
        /*000c*/ 	.word	0x00000000
        /*0010*/ 	.short	0x000b
        /*0012*/ 	.short	0x0054
        /*0014*/ 	.byte	0x00, 0xf0, 0x11, 0x00


	//----- nvinfo : EIATTR_KPARAM_INFO
	.align		4
.L_12:
        /*0018*/ 	.byte	0x04, 0x17
        /*001a*/ 	.short	(.L_14 - .L_13)
.L_13:
        /*001c*/ 	.word	0x00000000
        /*0020*/ 	.short	0x000a
        /*0022*/ 	.short	0x0050
        /*0024*/ 	.byte	0x00, 0xf0, 0x11, 0x00


	//----- nvinfo : EIATTR_KPARAM_INFO
	.align		4
.L_14:
        /*0028*/ 	.byte	0x04, 0x17
        /*002a*/ 	.short	(.L_16 - .L_15)
.L_15:
        /*002c*/ 	.word	0x00000000
        /*0030*/ 	.short	0x0009
        /*0032*/ 	.short	0x0048
        /*0034*/ 	.byte	0x00, 0xf4, 0x21, 0x00


	//----- nvinfo : EIATTR_KPARAM_INFO
	.align		4
.L_16:
        /*0038*/ 	.byte	0x04, 0x17
        /*003a*/ 	.short	(.L_18 - .L_17)
.L_17:
        /*003c*/ 	.word	0x00000000
        /*0040*/ 	.short	0x0008
        /*0042*/ 	.short	0x0040
        /*0044*/ 	.byte	0x00, 0xf4, 0x21, 0x00


	//----- nvinfo : EIATTR_KPARAM_INFO
	.align		4
.L_18:
        /*0048*/ 	.byte	0x04, 0x17
        /*004a*/ 	.short	(.L_20 - .L_19)
.L_19:
        /*004c*/ 	.word	0x00000000
        /*0050*/ 	.short	0x0007
        /*0052*/ 	.short	0x0038
        /*0054*/ 	.byte	0x00, 0xf4, 0x21, 0x00


	//----- nvinfo : EIATTR_KPARAM_INFO
	.align		4
.L_20:
        /*0058*/ 	.byte	0x04, 0x17
        /*005a*/ 	.short	(.L_22 - .L_21)
.L_21:
        /*005c*/ 	.word	0x00000000
        /*0060*/ 	.short	0x0006
        /*0062*/ 	.short	0x0030
        /*0064*/ 	.byte	0x00, 0xf4, 0x21, 0x00


	//----- nvinfo : EIATTR_KPARAM_INFO
	.align		4
.L_22:
        /*0068*/ 	.byte	0x04, 0x17
        /*006a*/ 	.short	(.L_24 - .L_23)
.L_23:
        /*006c*/ 	.word	0x00000000
        /*0070*/ 	.short	0x0005
        /*0072*/ 	.short	0x0028
        /*0074*/ 	.byte	0x00, 0xf4, 0x21, 0x00


	//----- nvinfo : EIATTR_KPARAM_INFO
	.align		4
.L_24:
        /*0078*/ 	.byte	0x04, 0x17
        /*007a*/ 	.short	(.L_26 - .L_25)
.L_25:
        /*007c*/ 	.word	0x00000000
        /*0080*/ 	.short	0x0004
        /*0082*/ 	.short	0x0020
        /*0084*/ 	.byte	0x00, 0xf4, 0x21, 0x00


	//----- nvinfo : EIATTR_KPARAM_INFO
	.align		4
.L_26:
        /*0088*/ 	.byte	0x04, 0x17
        /*008a*/ 	.short	(.L_28 - .L_27)
.L_27:
        /*008c*/ 	.word	0x00000000
        /*0090*/ 	.short	0x0003
        /*0092*/ 	.short	0x0018
        /*0094*/ 	.byte	0x00, 0xf4, 0x21, 0x00


	//----- nvinfo : EIATTR_KPARAM_INFO
	.align		4
.L_28:
        /*0098*/ 	.byte	0x04, 0x17
        /*009a*/ 	.short	(.L_30 - .L_29)
.L_29:
        /*009c*/ 	.word	0x00000000
        /*00a0*/ 	.short	0x0002
        /*00a2*/ 	.short	0x0010
        /*00a4*/ 	.byte	0x00, 0xf4, 0x21, 0x00


	//----- nvinfo : EIATTR_KPARAM_INFO
	.align		4
.L_30:
        /*00a8*/ 	.byte	0x04, 0x17
        /*00aa*/ 	.short	(.L_32 - .L_31)
.L_31:
        /*00ac*/ 	.word	0x00000000
        /*00b0*/ 	.short	0x0001
        /*00b2*/ 	.short	0x0008
        /*00b4*/ 	.byte	0x00, 0xf4, 0x21, 0x00


	//----- nvinfo : EIATTR_KPARAM_INFO
	.align		4
.L_32:
        /*00b8*/ 	.byte	0x04, 0x17
        /*00ba*/ 	.short	(.L_34 - .L_33)
.L_33:
        /*00bc*/ 	.word	0x00000000
        /*00c0*/ 	.short	0x0000
        /*00c2*/ 	.short	0x0000
        /*00c4*/ 	.byte	0x00, 0xf4, 0x21, 0x00


	//----- nvinfo : EIATTR_SPARSE_MMA_MASK
	.align		4
.L_34:
        /*00c8*/ 	.byte	0x03, 0x50
        /*00ca*/ 	.short	0x0000


	//----- nvinfo : EIATTR_MAXREG_COUNT
	.align		4
        /*00cc*/ 	.byte	0x03, 0x1b
        /*00ce*/ 	.short	0x0080


	//----- nvinfo : EIATTR_COOP_GROUP_MASK_REGIDS
	.align		4
        /*00d0*/ 	.byte	0x04, 0x29
        /*00d2*/ 	.short	(.L_36 - .L_35)


	//   ....[0]....
.L_35:
        /*00d4*/ 	.word	0xffffffff


	//   ....[1]....
        /*00d8*/ 	.word	0xffffffff


	//   ....[2]....
        /*00dc*/ 	.word	0xffffffff


	//   ....[3]....
        /*00e0*/ 	.word	0xffffffff


	//   ....[4]....
        /*00e4*/ 	.word	0xffffffff


	//   ....[5]....
        /*00e8*/ 	.word	0xffffffff


	//   ....[6]....
        /*00ec*/ 	.word	0xffffffff


	//   ....[7]....
        /*00f0*/ 	.word	0xffffffff


	//   ....[8]....
        /*00f4*/ 	.word	0xffffffff


	//   ....[9]....
        /*00f8*/ 	.word	0xffffffff


	//   ....[10]....
        /*00fc*/ 	.word	0xffffffff


	//   ....[11]....
        /*0100*/ 	.word	0xffffffff


	//   ....[12]....
        /*0104*/ 	.word	0xffffffff


	//   ....[13]....
        /*0108*/ 	.word	0xffffffff


	//   ....[14]....
        /*010c*/ 	.word	0xffffffff


	//   ....[15]....
        /*0110*/ 	.word	0xffffffff


	//   ....[16]....
        /*0114*/ 	.word	0xffffffff


	//   ....[17]....
        /*0118*/ 	.word	0xffffffff


	//   ....[18]....
        /*011c*/ 	.word	0xffffffff


	//   ....[19]....
        /*0120*/ 	.word	0xffffffff


	//   ....[20]....
        /*0124*/ 	.word	0xffffffff


	//   ....[21]....
        /*0128*/ 	.word	0xffffffff


	//   ....[22]....
        /*012c*/ 	.word	0xffffffff


	//   ....[23]....
        /*0130*/ 	.word	0xffffffff


	//   ....[24]....
        /*0134*/ 	.word	0xffffffff


	//   ....[25]....
        /*0138*/ 	.word	0xffffffff


	//   ....[26]....
        /*013c*/ 	.word	0xffffffff


	//   ....[27]....
        /*0140*/ 	.word	0xffffffff


	//   ....[28]....
        /*0144*/ 	.word	0xffffffff


	//   ....[29]....
        /*0148*/ 	.word	0xffffffff


	//   ....[30]....
        /*014c*/ 	.word	0xffffffff


	//   ....[31]....
        /*0150*/ 	.word	0xffffffff


	//   ....[32]....
        /*0154*/ 	.word	0xffffffff


	//   ....[33]....
        /*0158*/ 	.word	0xffffffff


	//   ....[34]....
        /*015c*/ 	.word	0xffffffff


	//   ....[35]....
        /*0160*/ 	.word	0xffffffff


	//   ....[36]....
        /*0164*/ 	.word	0xffffffff


	//   ....[37]....
        /*0168*/ 	.word	0xffffffff


	//   ....[38]....
        /*016c*/ 	.word	0xffffffff


	//   ....[39]....
        /*0170*/ 	.word	0xffffffff


	//   ....[40]....
        /*0174*/ 	.word	0xffffffff


	//   ....[41]....
        /*0178*/ 	.word	0xffffffff


	//   ....[42]....
        /*017c*/ 	.word	0xffffffff


	//   ....[43]....
        /*0180*/ 	.word	0xffffffff


	//----- nvinfo : EIATTR_COOP_GROUP_INSTR_OFFSETS
	.align		4
.L_36:
        /*0184*/ 	.byte	0x04, 0x28
        /*0186*/ 	.short	(.L_38 - .L_37)


	//   ....[0]....
.L_37:
        /*0188*/ 	.word	0x000008c0


	//   ....[1]....
        /*018c*/ 	.word	0x00000970


	//   ....[2]....
        /*0190*/ 	.word	0x00000a60


	//   ....[3]....
        /*0194*/ 	.word	0x00000ab0


	//   ....[4]....
        /*0198*/ 	.word	0x00000b90


	//   ....[5]....
        /*019c*/ 	.word	0x00000c10


	//   ....[6]....
        /*01a0*/ 	.word	0x00000cf0


	//   ....[7]....
        /*01a4*/ 	.word	0x00000d50


	//   ....[8]....
        /*01a8*/ 	.word	0x00000e40


	//   ....[9]....
        /*01ac*/ 	.word	0x00000e90


	//   ....[10]....
        /*01b0*/ 	.word	0x00000f80


	//   ....[11]....
        /*01b4*/ 	.word	0x00000f90


	//   ....[12]....
        /*01b8*/ 	.word	0x00000fa0


	//   ....[13]....
        /*01bc*/ 	.word	0x00000fe0


	//   ....[14]....
        /*01c0*/ 	.word	0x000010e0


	//   ....[15]....
        /*01c4*/ 	.word	0x00001160


	//   ....[16]....
        /*01c8*/ 	.word	0x000011a0


	//   ....[17]....
        /*01cc*/ 	.word	0x00001260


	//   ....[18]....
        /*01d0*/ 	.word	0x000012a0


	//   ....[19]....
        /*01d4*/ 	.word	0x00001300


	//   ....[20]....
        /*01d8*/ 	.word	0x000013d0


	//   ....[21]....
        /*01dc*/ 	.word	0x00001420


	//   ....[22]....
        /*01e0*/ 	.word	0x000023e0


	//   ....[23]....
        /*01e4*/ 	.word	0x00002470


	//   ....[24]....
        /*01e8*/ 	.word	0x00002540


	//   ....[25]....
        /*01ec*/ 	.word	0x000025a0


	//   ....[26]....
        /*01f0*/ 	.word	0x00002670


	//   ....[27]....
        /*01f4*/ 	.word	0x000026e0


	//   ....[28]....
        /*01f8*/ 	.word	0x000027a0


	//   ....[29]....
        /*01fc*/ 	.word	0x00002810


	//   ....[30]....
        /*0200*/ 	.word	0x000028f0


	//   ....[31]....
        /*0204*/ 	.word	0x00002940


	//   ....[32]....
        /*0208*/ 	.word	0x00002ae0


	//   ....[33]....
        /*020c*/ 	.word	0x00002b30


	//   ....[34]....
        /*0210*/ 	.word	0x00002b50


	//   ....[35]....
        /*0214*/ 	.word	0x00002b70


	//   ....[36]....
        /*0218*/ 	.word	0x00002c30


	//   ....[37]....
        /*021c*/ 	.word	0x00002c90


	//   ....[38]....
        /*0220*/ 	.word	0x00002cd0


	//   ....[39]....
        /*0224*/ 	.word	0x00002dd0


	//   ....[40]....
        /*0228*/ 	.word	0x00002e00


	//   ....[41]....
        /*022c*/ 	.word	0x00002e20


	//   ....[42]....
        /*0230*/ 	.word	0x00002f00


	//   ....[43]....
        /*0234*/ 	.word	0x00002f50


	//----- nvinfo : EIATTR_EXIT_INSTR_OFFSETS
	.align		4
.L_38:
        /*0238*/ 	.byte	0x04, 0x1c
        /*023a*/ 	.short	(.L_40 - .L_39)


	//   ....[0]....
.L_39:
        /*023c*/ 	.word	0x00003450


	//   ....[1]....
        /*0240*/ 	.word	0x00003490


	//----- nvinfo : EIATTR_REQNTID
	.align		4
.L_40:
        /*0244*/ 	.byte	0x04, 0x10
        /*0246*/ 	.short	(.L_42 - .L_41)
.L_41:
        /*0248*/ 	.word	0x00000200
        /*024c*/ 	.word	0x00000001
        /*0250*/ 	.word	0x00000001


	//----- nvinfo : EIATTR_CBANK_PARAM_SIZE
	.align		4
.L_42:
        /*0254*/ 	.byte	0x03, 0x19
        /*0256*/ 	.short	0x0058


	//----- nvinfo : EIATTR_PARAM_CBANK
	.align		4
        /*0258*/ 	.byte	0x04, 0x0a
        /*025a*/ 	.short	(.L_44 - .L_43)
	.align		4
.L_43:
        /*025c*/ 	.word	index@(.nv.constant0.triton_red_fused__native_batch_norm_legit_add_native_batch_norm_backward_8)
        /*0260*/ 	.short	0x0210
        /*0262*/ 	.short	0x0058


	//----- nvinfo : EIATTR_SW_WAR
	.align		4
.L_44:
        /*0264*/ 	.byte	0x04, 0x36
        /*0266*/ 	.short	(.L_46 - .L_45)
.L_45:
        /*0268*/ 	.word	0x00000008
.L_46:


//--------------------- .nv.callgraph             --------------------------
	.section	.nv.callgraph,"",@"SHT_CUDA_CALLGRAPH"
	.align	4
	.sectionentsize	8
	.align		4
        /*0000*/ 	.word	0x00000000
	.align		4
        /*0004*/ 	.word	0xffffffff
	.align		4
        /*0008*/ 	.word	0x00000000
	.align		4
        /*000c*/ 	.word	0xfffffffe
	.align		4
        /*0010*/ 	.word	0x00000000
	.align		4
        /*0014*/ 	.word	0xfffffffd
	.align		4
        /*0018*/ 	.word	0x00000000
	.align		4
        /*001c*/ 	.word	0xfffffffc


//--------------------- .nv.constant4             --------------------------
	.section	.nv.constant4,"a",@progbits
	.align	8
	.align		8
.nv.constant4:
        /*0000*/ 	.dword	_$_str


//--------------------- .text.triton_red_fused__native_batch_norm_legit_add_native_batch_norm_backward_8 --------------------------
	.section	.text.triton_red_fused__native_batch_norm_legit_add_native_batch_norm_backward_8,"ax",@progbits
	.sectionflags	@"SHF_BARRIERS=1"
	.align	128
        .global         triton_red_fused__native_batch_norm_legit_add_native_batch_norm_backward_8
        .type           triton_red_fused__native_batch_norm_legit_add_native_batch_norm_backward_8,@function
        .size           triton_red_fused__native_batch_norm_legit_add_native_batch_norm_backward_8,(.L_x_2 - triton_red_fused__native_batch_norm_legit_add_native_batch_norm_backward_8)
        .other          triton_red_fused__native_batch_norm_legit_add_native_batch_norm_backward_8,@"STO_CUDA_ENTRY STV_DEFAULT"
triton_red_fused__native_batch_norm_legit_add_native_batch_norm_backward_8:
.text.triton_red_fused__native_batch_norm_legit_add_native_batch_norm_backward_8:
[----:B------:R-:W0:Y:S02]  /*0000*/  LDC R1, c[0x0][0x28] ;  /* 0x00000a00ff017b82 */ /* 0x000e240000000800 */
[----:B------:R-:W1:Y:S01]  /*0010*/  S2R R16, SR_TID.X ;  /* 0x0000000000107919 */ /* 0x000e620000002100 */
[----:B------:R-:W2:Y:S01]  /*0020*/  S2UR UR9, SR_CTAID.X ;  /* 0x00000000000979c3 */ /* 0x000ea20000002500 */
[----:B------:R-:W-:Y:S01]  /*0030*/  CS2R R6, SRZ ;  /* 0x0000000000067805 */ /* 0x000fe2000001ff00 */
[----:B------:R-:W-:-:S06]  /*0040*/  ULDC.64 UR10, c[0x0][0x208] ;  /* 0x00008200000a7ab9 */ /* 0x000fcc0000000a00 */
[----:B------:R-:W3:Y:S01]  /*0050*/  LDC.64 R26, c[0x0][0x218] ;  /* 0x00008600ff1a7b82 */ /* 0x000ee20000000a00 */
[----:B------:R-:W-:Y:S02]  /*0060*/  CS2R R8, SRZ ;  /* 0x0000000000087805 */ /* 0x000fe4000001ff00 */
[----:B------:R-:W-:Y:S01]  /*0070*/  CS2R R10, SRZ ;  /* 0x00000000000a7805 */ /* 0x000fe2000001ff00 */
[----:B------:R-:W-:-:S04]  /*0080*/  HFMA2.MMA R18, -RZ, RZ, 2, 0 ;  /* 0x40000000ff127435 */ /* 0x000fc800000001ff */
[----:B------:R-:W4:Y:S01]  /*0090*/  S2UR UR8, SR_CgaCtaId ;  /* 0x00000000000879c3 */ /* 0x000f220000008800 */
[----:B------:R-:W-:Y:S01]  /*00a0*/  UMOV UR4, 0x400 ;  /* 0x0000040000047882 */ /* 0x000fe20000000000 */
[----:B------:R-:W-:Y:S01]  /*00b0*/  ULDC.64 UR6, c[0x0][0x230] ;  /* 0x00008c0000067ab9 */ /* 0x000fe20000000a00 */
[----:B--2---:R-:W-:Y:S02]  /*00c0*/  UISETP.GE.AND UP0, UPT, UR9, 0x100, UPT ;  /* 0x000001000900788c */ /* 0x004fe4000bf06270 */
[----:B------:R-:W-:-:S04]  /*00d0*/  MOV R4, UR9 ;  /* 0x0000000900047c02 */ /* 0x000fc80008000f00 */
[----:B------:R-:W-:Y:S02]  /*00e0*/  PLOP3.LUT P0, PT, PT, PT, UP0, 0x80, 0x0 ;  /* 0x000000000000781c */ /* 0x000fe40003f0f008 */
[----:B-1----:R-:W-:Y:S02]  /*00f0*/  SHF.L.U32 R13, R16, 0x2, RZ ;  /* 0x00000002100d7819 */ /* 0x002fe400000006ff */
[----:B------:R-:W-:Y:S02]  /*0100*/  PLOP3.LUT P1, PT, PT, PT, UP0, 0x80, 0x0 ;  /* 0x000000000000781c */ /* 0x000fe40003f2f008 */
[----:B------:R-:W-:-:S04]  /*0110*/  LOP3.LUT R21, R13, 0x7fc, RZ, 0xc0, !PT ;  /* 0x000007fc0d157812 */ /* 0x000fc800078ec0ff */
[----:B------:R-:W-:Y:S02]  /*0120*/  LEA R21, R4, R21, 0xc ;  /* 0x0000001504157211 */ /* 0x000fe400078e60ff */
[----:B------:R-:W-:-:S03]  /*0130*/  CS2R R4, SRZ ;  /* 0x0000000000047805 */ /* 0x000fc6000001ff00 */
[----:B---3--:R-:W-:-:S05]  /*0140*/  IMAD.WIDE R26, R21, 0x4, R26 ;  /* 0x00000004151a7825 */ /* 0x008fca00078e021a */
[----:B------:R-:W2:Y:S04]  /*0150*/  @!P0 LDG.E.EL.128 R4, desc[UR10][R26.64] ;  /* 0x0000000a1a048981 */ /* 0x000ea8000c2e1d00 */
[----:B------:R-:W3:Y:S01]  /*0160*/  @!P1 LDG.E.EL.128 R8, desc[UR10][R26.64+0x2000] ;  /* 0x0020000a1a089981 */ /* 0x000ee2000c2e1d00 */
[----:B------:R-:W-:Y:S01]  /*0170*/  PLOP3.LUT P4, PT, PT, PT, UP0, 0x40, 0x0 ;  /* 0x000000000000781c */ /* 0x000fe20003f8e808 */
[----:B----4-:R-:W-:Y:S01]  /*0180*/  UPRMT UR8, UR8, 0x654, UR4 ;  /* 0x0000065408087896 */ /* 0x010fe20008000004 */
[----:B------:R-:W-:Y:S01]  /*0190*/  PLOP3.LUT P0, PT, PT, PT, UP0, 0x80, 0x0 ;  /* 0x000000000000781c */ /* 0x000fe20003f0f008 */
[----:B------:R-:W-:Y:S01]  /*01a0*/  UIMAD.WIDE UR6, UR9, 0x4, UR6 ;  /* 0x00000004090678a5 */ /* 0x000fe2000f8e0206 */
[----:B------:R-:W-:Y:S01]  /*01b0*/  FSEL R18, R18, 1, P4 ;  /* 0x3f80000012127808 */ /* 0x000fe20002000000 */
[----:B------:R-:W-:Y:S01]  /*01c0*/  ULDC.64 UR4, c[0x0][0x238] ;  /* 0x00008e0000047ab9 */ /* 0x000fe20000000a00 */
[----:B------:R-:W-:Y:S01]  /*01d0*/  PLOP3.LUT P2, PT, PT, PT, UP0, 0x80, 0x0 ;  /* 0x000000000000781c */ /* 0x000fe20003f4f008 */
[----:B------:R-:W-:Y:S01]  /*01e0*/  UIMAD.WIDE UR4, UR9, 0x4, UR4 ;  /* 0x00000004090478a5 */ /* 0x000fe2000f8e0204 */
[----:B------:R-:W-:-:S02]  /*01f0*/  PLOP3.LUT P3, PT, PT, PT, UP0, 0x80, 0x0 ;  /* 0x000000000000781c */ /* 0x000fc40003f6f008 */
[----:B------:R-:W1:Y:S01]  /*0200*/  MUFU.RCP R18, R18 ;  /* 0x0000001200127308 */ /* 0x000e620000001000 */
[----:B------:R-:W-:Y:S02]  /*0210*/  PLOP3.LUT P5, PT, PT, PT, UP0, 0x80, 0x0 ;  /* 0x000000000000781c */ /* 0x000fe40003faf008 */
[----:B------:R-:W-:Y:S02]  /*0220*/  PLOP3.LUT P1, PT, PT, PT, UP0, 0x80, 0x0 ;  /* 0x000000000000781c */ /* 0x000fe40003f2f008 */
[----:B------:R-:W-:Y:S02]  /*0230*/  PLOP3.LUT P6, PT, PT, PT, UP0, 0x80, 0x0 ;  /* 0x000000000000781c */ /* 0x000fe40003fcf008 */
[----:B------:R-:W-:Y:S02]  /*0240*/  PLOP3.LUT P4, PT, PT, PT, UP0, 0x80, 0x0 ;  /* 0x000000000000781c */ /* 0x000fe40003f8f008 */
[----:B--2---:R-:W-:Y:S02]  /*0250*/  SEL R19, R4, RZ, !P0 ;  /* 0x000000ff04137207 */ /* 0x004fe40004000000 */
[----:B------:R-:W-:-:S02]  /*0260*/  SEL R6, R6, RZ, !P2 ;  /* 0x000000ff06067207 */ /* 0x000fc40005000000 */
[----:B------:R-:W-:Y:S02]  /*0270*/  SEL R4, R7, RZ, !P3 ;  /* 0x000000ff07047207 */ /* 0x000fe40005800000 */
[----:B------:R-:W-:Y:S02]  /*0280*/  PLOP3.LUT P2, PT, PT, PT, UP0, 0x40, 0x0 ;  /* 0x000000000000781c */ /* 0x000fe40003f4e808 */
[----:B------:R-:W-:Y:S02]  /*0290*/  PLOP3.LUT P3, PT, PT, PT, UP0, 0x80, 0x0 ;  /* 0x000000000000781c */ /* 0x000fe40003f6f008 */
[----:B---3--:R-:W-:Y:S02]  /*02a0*/  SEL R22, R10, RZ, !P5 ;  /* 0x000000ff0a167207 */ /* 0x008fe40006800000 */
[----:B------:R-:W-:Y:S02]  /*02b0*/  SEL R5, R5, RZ, !P1 ;  /* 0x000000ff05057207 */ /* 0x000fe40004800000 */
[----:B------:R-:W-:-:S02]  /*02c0*/  PLOP3.LUT P0, PT, PT, PT, UP0, 0x40, 0x0 ;  /* 0x000000000000781c */ /* 0x000fc40003f0e808 */
[----:B------:R-:W-:Y:S02]  /*02d0*/  SEL R17, R8, RZ, !P3 ;  /* 0x000000ff08117207 */ /* 0x000fe40005800000 */
[----:B------:R-:W-:Y:S02]  /*02e0*/  FSEL R10, R19, RZ, P2 ;  /* 0x000000ff130a7208 */ /* 0x000fe40001000000 */
[----:B------:R-:W-:Y:S02]  /*02f0*/  PLOP3.LUT P1, PT, PT, PT, UP0, 0x40, 0x0 ;  /* 0x000000000000781c */ /* 0x000fe40003f2e808 */
[----:B------:R-:W-:Y:S01]  /*0300*/  SEL R19, R11, RZ, !P6 ;  /* 0x000000ff0b137207 */ /* 0x000fe20007000000 */
[----:B------:R-:W-:Y:S01]  /*0310*/  FADD R7, -R10, R17 ;  /* 0x000000110a077221 */ /* 0x000fe20000000100 */
[----:B------:R-:W-:Y:S02]  /*0320*/  PLOP3.LUT P2, PT, PT, PT, UP0, 0x40, 0x0 ;  /* 0x000000000000781c */ /* 0x000fe40003f4e808 */
[----:B------:R-:W-:Y:S01]  /*0330*/  SEL R20, R9, RZ, !P4 ;  /* 0x000000ff09147207 */ /* 0x000fe20006000000 */
[----:B-1----:R-:W-:Y:S01]  /*0340*/  FFMA R10, R7, R18, R10 ;  /* 0x00000012070a7223 */ /* 0x002fe2000000000a */
[----:B------:R-:W-:-:S02]  /*0350*/  FSEL R11, R5, RZ, P0 ;  /* 0x000000ff050b7208 */ /* 0x000fc40000000000 */
[----:B------:R-:W-:Y:S01]  /*0360*/  FSEL R8, R6, RZ, P1 ;  /* 0x000000ff06087208 */ /* 0x000fe20000800000 */
[----:B------:R-:W-:Y:S01]  /*0370*/  FADD R24, R17, -R10 ;  /* 0x8000000a11187221 */ /* 0x000fe20000000000 */
[----:B------:R-:W-:Y:S01]  /*0380*/  FSEL R23, R4, RZ, P2 ;  /* 0x000000ff04177208 */ /* 0x000fe20001000000 */
[----:B------:R-:W-:Y:S01]  /*0390*/  FADD R6, -R11, R20 ;  /* 0x000000140b067221 */ /* 0x000fe20000000100 */
[----:B------:R-:W-:Y:S01]  /*03a0*/  PLOP3.LUT P0, PT, PT, PT, UP0, 0x40, 0x0 ;  /* 0x000000000000781c */ /* 0x000fe20003f0e808 */
[----:B------:R-:W-:Y:S01]  /*03b0*/  FADD R5, -R8, R22 ;  /* 0x0000001608057221 */ /* 0x000fe20000000100 */
[----:B------:R-:W-:Y:S01]  /*03c0*/  PLOP3.LUT P2, PT, PT, PT, UP0, 0x40, 0x0 ;  /* 0x000000000000781c */ /* 0x000fe20003f4e808 */
[----:B------:R-:W-:Y:S01]  /*03d0*/  FADD R4, -R23, R19 ;  /* 0x0000001317047221 */ /* 0x000fe20000000100 */
[-C--:B------:R-:W-:Y:S01]  /*03e0*/  FFMA R11, R6, R18.reuse, R11 ;  /* 0x00000012060b7223 */ /* 0x080fe2000000000b */
[----:B------:R-:W-:Y:S01]  /*03f0*/  FSEL R9, RZ, 4, !P0 ;  /* 0x40800000ff097808 */ /* 0x000fe20004000000 */
[-C--:B------:R-:W-:Y:S01]  /*0400*/  FFMA R17, R5, R18.reuse, R8 ;  /* 0x0000001205117223 */ /* 0x080fe20000000008 */
[----:B------:R-:W-:Y:S01]  /*0410*/  FFMA R8, R4, R18, R23 ;  /* 0x0000001204087223 */ /* 0x000fe20000000017 */
[----:B------:R-:W-:Y:S01]  /*0420*/  FADD R23, R20, -R11 ;  /* 0x8000000b14177221 */ /* 0x000fe20000000000 */
[C---:B------:R-:W-:Y:S01]  /*0430*/  FSETP.GEU.AND P0, PT, R9.reuse, 1.175494350822287508e-38, PT ;  /* 0x008000000900780b */ /* 0x040fe20003f0e000 */
[----:B------:R-:W-:Y:S01]  /*0440*/  FMUL R20, R9, 16777216 ;  /* 0x4b80000009147820 */ /* 0x000fe20000400000 */
[----:B------:R-:W-:Y:S01]  /*0450*/  FADD R22, R22, -R17 ;  /* 0x8000001116167221 */ /* 0x000fe20000000000 */
[----:B------:R-:W-:Y:S01]  /*0460*/  FFMA R18, R7, R24, RZ ;  /* 0x0000001807127223 */ /* 0x000fe200000000ff */
[----:B------:R-:W-:Y:S01]  /*0470*/  FSEL R7, RZ, 2, !P2 ;  /* 0x40000000ff077808 */ /* 0x000fe20005000000 */
[----:B------:R-:W-:Y:S01]  /*0480*/  FFMA R23, R6, R23, RZ ;  /* 0x0000001706177223 */ /* 0x000fe200000000ff */
[----:B------:R-:W-:Y:S01]  /*0490*/  FFMA R5, R5, R22, RZ ;  /* 0x0000001605057223 */ /* 0x000fe200000000ff */
[----:B------:R-:W-:Y:S01]  /*04a0*/  FSEL R22, R20, R9, !P0 ;  /* 0x0000000914167208 */ /* 0x000fe20004000000 */
[----:B------:R-:W-:Y:S01]  /*04b0*/  FADD R19, R19, -R8 ;  /* 0x8000000813137221 */ /* 0x000fe20000000000 */
[----:B------:R-:W-:Y:S01]  /*04c0*/  PLOP3.LUT P1, PT, PT, PT, UP0, 0x40, 0x0 ;  /* 0x000000000000781c */ /* 0x000fe20003f2e808 */
[----:B------:R-:W-:Y:S01]  /*04d0*/  FMUL R20, R7, 16777216 ;  /* 0x4b80000007147820 */ /* 0x000fe20000400000 */
[----:B------:R-:W-:Y:S01]  /*04e0*/  PLOP3.LUT P2, PT, PT, PT, UP0, 0x40, 0x0 ;  /* 0x000000000000781c */ /* 0x000fe20003f4e808 */
[----:B------:R-:W-:Y:S01]  /*04f0*/  FFMA R4, R4, R19, RZ ;  /* 0x0000001304047223 */ /* 0x000fe200000000ff */
[----:B------:R-:W1:Y:S01]  /*0500*/  MUFU.RCP R22, R22 ;  /* 0x0000001600167308 */ /* 0x000e620000001000 */
[----:B------:R-:W-:Y:S01]  /*0510*/  FSEL R6, RZ, 6, !P1 ;  /* 0x40c00000ff067808 */ /* 0x000fe20004800000 */
[----:B------:R-:W-:Y:S01]  /*0520*/  FADD R19, R18, R23 ;  /* 0x0000001712137221 */ /* 0x000fe20000000000 */
[----:B------:R-:W-:-:S02]  /*0530*/  FSEL R23, R20, R7, !P0 ;  /* 0x0000000714177208 */ /* 0x000fc40004000000 */
[C---:B------:R-:W-:Y:S01]  /*0540*/  FSETP.GEU.AND P1, PT, R6.reuse, 1.175494350822287508e-38, PT ;  /* 0x008000000600780b */ /* 0x040fe20003f2e000 */
[----:B------:R-:W-:Y:S01]  /*0550*/  FMUL R25, R6, 16777216 ;  /* 0x4b80000006197820 */ /* 0x000fe20000400000 */
[----:B------:R-:W-:Y:S02]  /*0560*/  PLOP3.LUT P0, PT, PT, PT, UP0, 0x40, 0x0 ;  /* 0x000000000000781c */ /* 0x000fe40003f0e808 */
[----:B------:R-:W-:Y:S02]  /*0570*/  PLOP3.LUT P3, PT, PT, PT, UP0, 0x40, 0x0 ;  /* 0x000000000000781c */ /* 0x000fe40003f6e808 */
[----:B------:R-:W-:Y:S02]  /*0580*/  FSEL R25, R25, R6, !P1 ;  /* 0x0000000619197208 */ /* 0x000fe40004800000 */
[----:B------:R-:W-:Y:S01]  /*0590*/  FSEL R18, RZ, 8, !P0 ;  /* 0x41000000ff127808 */ /* 0x000fe20004000000 */
[----:B-1----:R-:W-:Y:S01]  /*05a0*/  FMUL R24, R22, R23 ;  /* 0x0000001716187220 */ /* 0x002fe20000400000 */
[----:B------:R-:W-:-:S02]  /*05b0*/  FSEL R22, R20, R7, !P1 ;  /* 0x0000000714167208 */ /* 0x000fc40004800000 */
[----:B------:R-:W1:Y:S01]  /*05c0*/  MUFU.RCP R25, R25 ;  /* 0x0000001900197308 */ /* 0x000e620000001000 */
[C---:B------:R-:W-:Y:S01]  /*05d0*/  FMUL R23, R18.reuse, 16777216 ;  /* 0x4b80000012177820 */ /* 0x040fe20000400000 */
[----:B------:R-:W-:Y:S02]  /*05e0*/  FSETP.GEU.AND P1, PT, R18, 1.175494350822287508e-38, PT ;  /* 0x008000001200780b */ /* 0x000fe40003f2e000 */
[----:B------:R-:W-:Y:S02]  /*05f0*/  FSETP.NEU.AND P0, PT, R9, RZ, PT ;  /* 0x000000ff0900720b */ /* 0x000fe40003f0d000 */
[----:B------:R-:W-:Y:S02]  /*0600*/  FSEL R29, R23, R18, !P1 ;  /* 0x00000012171d7208 */ /* 0x000fe40004800000 */
[----:B------:R-:W-:Y:S02]  /*0610*/  FSEL R28, R11, RZ, P3 ;  /* 0x000000ff0b1c7208 */ /* 0x000fe40001800000 */
[----:B------:R-:W2:Y:S01]  /*0620*/  MUFU.RCP R23, R29 ;  /* 0x0000001d00177308 */ /* 0x000ea20000001000 */
[----:B------:R-:W-:-:S02]  /*0630*/  FSEL R20, R20, R7, !P1 ;  /* 0x0000000714147208 */ /* 0x000fc40004800000 */
[----:B------:R-:W-:Y:S01]  /*0640*/  PLOP3.LUT P1, PT, PT, PT, UP0, 0x40, 0x0 ;  /* 0x000000000000781c */ /* 0x000fe20003f2e808 */
[----:B-1----:R-:W-:Y:S01]  /*0650*/  FMUL R22, R25, R22 ;  /* 0x0000001619167220 */ /* 0x002fe20000400000 */
[----:B------:R-:W-:Y:S02]  /*0660*/  FSEL R25, R10, RZ, P2 ;  /* 0x000000ff0a197208 */ /* 0x000fe40001000000 */
[----:B------:R-:W-:Y:S02]  /*0670*/  FSEL R10, R24, RZ, P0 ;  /* 0x000000ff180a7208 */ /* 0x000fe40000000000 */
[----:B------:R-:W-:Y:S01]  /*0680*/  FSETP.NEU.AND P0, PT, R6, RZ, PT ;  /* 0x000000ff0600720b */ /* 0x000fe20003f0d000 */
[----:B------:R-:W-:Y:S01]  /*0690*/  FADD R28, -R25, R28 ;  /* 0x0000001c191c7221 */ /* 0x000fe20000000100 */
[----:B------:R-:W-:Y:S02]  /*06a0*/  PLOP3.LUT P2, PT, PT, PT, UP0, 0x40, 0x0 ;  /* 0x000000000000781c */ /* 0x000fe40003f4e808 */
[----:B------:R-:W-:Y:S01]  /*06b0*/  FSEL R22, R22, RZ, P0 ;  /* 0x000000ff16167208 */ /* 0x000fe20000000000 */
[----:B--2---:R-:W-:Y:S01]  /*06c0*/  FMUL R23, R23, R20 ;  /* 0x0000001417177220 */ /* 0x004fe20000400000 */
[----:B------:R-:W-:Y:S01]  /*06d0*/  FSEL R20, R17, RZ, P1 ;  /* 0x000000ff11147208 */ /* 0x000fe20000800000 */
[C---:B------:R-:W-:Y:S01]  /*06e0*/  FFMA R11, R28.reuse, R10, R25 ;  /* 0x0000000a1c0b7223 */ /* 0x040fe20000000019 */
[----:B------:R-:W-:Y:S01]  /*06f0*/  FMUL R28, R28, R28 ;  /* 0x0000001c1c1c7220 */ /* 0x000fe20000400000 */
[----:B------:R-:W-:-:S02]  /*0700*/  PLOP3.LUT P1, PT, PT, PT, UP0, 0x40, 0x0 ;  /* 0x000000000000781c */ /* 0x000fc40003f2e808 */
[--C-:B------:R-:W-:Y:S01]  /*0710*/  FADD R20, R20, -R11.reuse ;  /* 0x8000000b14147221 */ /* 0x100fe20000000000 */
[----:B------:R-:W-:Y:S01]  /*0720*/  FMUL R28, R7, R28 ;  /* 0x0000001c071c7220 */ /* 0x000fe20000400000 */
[----:B------:R-:W-:Y:S01]  /*0730*/  FSEL R7, R5, RZ, P1 ;  /* 0x000000ff05077208 */ /* 0x000fe20000800000 */
[----:B------:R-:W-:Y:S01]  /*0740*/  FADD R5, R18, R18 ;  /* 0x0000001212057221 */ /* 0x000fe20000000000 */
[C---:B------:R-:W-:Y:S01]  /*0750*/  FFMA R11, R20.reuse, R22, R11 ;  /* 0x00000016140b7223 */ /* 0x040fe2000000000b */
[----:B------:R-:W-:Y:S01]  /*0760*/  FMUL R20, R20, R20 ;  /* 0x0000001414147220 */ /* 0x000fe20000400000 */
[----:B------:R-:W-:Y:S02]  /*0770*/  FSEL R19, R19, RZ, P2 ;  /* 0x000000ff13137208 */ /* 0x000fe40001000000 */
[----:B------:R-:W-:Y:S01]  /*0780*/  PLOP3.LUT P0, PT, PT, PT, UP0, 0x40, 0x0 ;  /* 0x000000000000781c */ /* 0x000fe20003f0e808 */
[----:B------:R-:W-:Y:S01]  /*0790*/  FMUL R9, R9, R20 ;  /* 0x0000001409097220 */ /* 0x000fe20000400000 */
[C---:B------:R-:W-:Y:S01]  /*07a0*/  FSETP.GEU.AND P2, PT, |R5|.reuse, 1.175494350822287508e-38, PT ;  /* 0x008000000500780b */ /* 0x040fe20003f4e200 */
[----:B------:R-:W-:Y:S01]  /*07b0*/  FFMA R28, R10, R28, R19 ;  /* 0x0000001c0a1c7223 */ /* 0x000fe20000000013 */
[C---:B------:R-:W-:Y:S01]  /*07c0*/  FSETP.NEU.AND P1, PT, R18.reuse, RZ, PT ;  /* 0x000000ff1200720b */ /* 0x040fe20003f2d000 */
[----:B------:R-:W-:Y:S01]  /*07d0*/  FMUL R19, R18, 0.25 ;  /* 0x3e80000012137820 */ /* 0x000fe20000400000 */
[----:B------:R-:W-:Y:S01]  /*07e0*/  FSEL R20, R8, RZ, P0 ;  /* 0x000000ff08147208 */ /* 0x000fe20000000000 */
[C---:B------:R-:W-:Y:S01]  /*07f0*/  FMUL R8, R5.reuse, 0.25 ;  /* 0x3e80000005087820 */ /* 0x040fe20000400000 */
[----:B------:R-:W-:Y:S01]  /*0800*/  FSETP.GT.AND P0, PT, |R5|, 8.50705917302346158658e+37, PT ;  /* 0x7e8000000500780b */ /* 0x000fe20003f04200 */
[----:B------:R-:W-:Y:S01]  /*0810*/  FADD R7, R7, R28 ;  /* 0x0000001c07077221 */ /* 0x000fe20000000000 */
[----:B------:R-:W-:Y:S01]  /*0820*/  FSEL R10, R23, RZ, P1 ;  /* 0x000000ff170a7208 */ /* 0x000fe20000800000 */
[----:B------:R-:W-:Y:S01]  /*0830*/  FADD R20, R20, -R11 ;  /* 0x8000000b14147221 */ /* 0x000fe20000000000 */
[----:B------:R-:W-:Y:S01]  /*0840*/  PLOP3.LUT P3, PT, PT, PT, UP0, 0x40, 0x0 ;  /* 0x000000000000781c */ /* 0x000fe20003f6e808 */
[----:B------:R-:W-:Y:S01]  /*0850*/  FFMA R7, R22, R9, R7 ;  /* 0x0000000916077223 */ /* 0x000fe20000000007 */
[----:B------:R-:W-:Y:S01]  /*0860*/  FSEL R17, R8, R5, P0 ;  /* 0x0000000508117208 */ /* 0x000fe20000000000 */
[----:B------:R-:W-:Y:S01]  /*0870*/  FFMA R11, R20, R10, R11 ;  /* 0x0000000a140b7223 */ /* 0x000fe2000000000b */
[----:B------:R-:W-:Y:S01]  /*0880*/  FSEL R4, R4, RZ, P3 ;  /* 0x000000ff04047208 */ /* 0x000fe20001800000 */
[----:B------:R-:W-:Y:S01]  /*0890*/  FMUL R9, R20, R20 ;  /* 0x0000001414097220 */ /* 0x000fe20000400000 */
[----:B------:R-:W-:Y:S01]  /*08a0*/  FSETP.NEU.AND P1, PT, R5, RZ, PT ;  /* 0x000000ff0500720b */ /* 0x000fe20003f2d000 */
[----:B------:R-:W-:Y:S01]  /*08b0*/  @!P2 FMUL R17, R17, 16777216 ;  /* 0x4b8000001111a820 */ /* 0x000fe20000400000 */
[----:B------:R-:W1:Y:S01]  /*08c0*/  SHFL.BFLY PT, R20, R11, 0x10, 0x1f ;  /* 0x0e001f000b147f89 */ /* 0x000e6200000e0000 */
[----:B------:R-:W-:Y:S01]  /*08d0*/  FADD R7, R4, R7 ;  /* 0x0000000704077221 */ /* 0x000fe20000000000 */
[----:B------:R-:W-:Y:S01]  /*08e0*/  FMUL R9, R6, R9 ;  /* 0x0000000906097220 */ /* 0x000fe20000400000 */
[----:B------:R-:W-:Y:S01]  /*08f0*/  FSEL R6, R19, R18, P0 ;  /* 0x0000001213067208 */ /* 0x000fe20000000000 */
[----:B------:R-:W-:Y:S01]  /*0900*/  FADD R4, R5, R5 ;  /* 0x0000000505047221 */ /* 0x000fe20000000000 */
[----:B------:R-:W2:Y:S01]  /*0910*/  MUFU.RCP R17, R17 ;  /* 0x0000001100117308 */ /* 0x000ea20000001000 */
[----:B------:R-:W-:Y:S01]  /*0920*/  FFMA R10, R10, R9, R7 ;  /* 0x000000090a0a7223 */ /* 0x000fe20000000007 */
[----:B------:R-:W-:Y:S01]  /*0930*/  LOP3.LUT P3, RZ, R16, 0x1f, RZ, 0xc0, !PT ;  /* 0x0000001f10ff7812 */ /* 0x000fe2000786c0ff */
[----:B------:R-:W-:Y:S01]  /*0940*/  @!P2 FMUL R6, R6, 16777216 ;  /* 0x4b8000000606a820 */ /* 0x000fe20000400000 */
[C---:B------:R-:W-:Y:S01]  /*0950*/  FSETP.GEU.AND P2, PT, |R4|.reuse, 1.175494350822287508e-38, PT ;  /* 0x008000000400780b */ /* 0x040fe20003f4e200 */
[C---:B------:R-:W-:Y:S01]  /*0960*/  FMUL R7, R4.reuse, 0.25 ;  /* 0x3e80000004077820 */ /* 0x040fe20000400000 */
[----:B------:R-:W3:Y:S01]  /*0970*/  SHFL.BFLY PT, R9, R10, 0x10, 0x1f ;  /* 0x0e001f000a097f89 */ /* 0x000ee200000e0000 */
[----:B------:R-:W-:Y:S01]  /*0980*/  FSETP.GT.AND P0, PT, |R4|, 8.50705917302346158658e+37, PT ;  /* 0x7e8000000400780b */ /* 0x000fe20003f04200 */
[----:B------:R-:W4:Y:S03]  /*0990*/  LDC.64 R28, c[0x0][0x210] ;  /* 0x00008400ff1c7b82 */ /* 0x000f260000000a00 */
[----:B------:R-:W-:-:S02]  /*09a0*/  FSEL R19, R7, R4, P0 ;  /* 0x0000000407137208 */ /* 0x000fc40000000000 */
[----:B------:R-:W-:Y:S01]  /*09b0*/  FSEL R8, R8, R5, P0 ;  /* 0x0000000508087208 */ /* 0x000fe20000000000 */
[----:B--2---:R-:W-:-:S03]  /*09c0*/  FMUL R6, R17, R6 ;  /* 0x0000000611067220 */ /* 0x004fc60000400000 */
[----:B------:R-:W-:Y:S01]  /*09d0*/  @!P2 FMUL R19, R19, 16777216 ;  /* 0x4b8000001313a820 */ /* 0x000fe20000400000 */
[----:B------:R-:W-:Y:S01]  /*09e0*/  @!P2 FMUL R8, R8, 16777216 ;  /* 0x4b8000000808a820 */ /* 0x000fe20000400000 */
[----:B-1----:R-:W-:Y:S01]  /*09f0*/  FADD R20, -R11, R20 ;  /* 0x000000140b147221 */ /* 0x002fe20000000100 */
[----:B------:R-:W-:Y:S02]  /*0a00*/  FSEL R6, R6, RZ, P1 ;  /* 0x000000ff06067208 */ /* 0x000fe40000800000 */
[----:B------:R-:W-:Y:S01]  /*0a10*/  FSETP.NEU.AND P1, PT, R4, RZ, PT ;  /* 0x000000ff0400720b */ /* 0x000fe20003f2d000 */
[C---:B------:R-:W-:Y:S01]  /*0a20*/  FMUL R17, R20.reuse, R20 ;  /* 0x0000001414117220 */ /* 0x040fe20000400000 */
[----:B------:R-:W1:Y:S01]  /*0a30*/  MUFU.RCP R19, R19 ;  /* 0x0000001300137308 */ /* 0x000e620000001000 */
[----:B------:R-:W-:Y:S02]  /*0a40*/  FFMA R11, R20, R6, R11 ;  /* 0x00000006140b7223 */ /* 0x000fe4000000000b */
[----:B------:R-:W-:-:S03]  /*0a50*/  FMUL R17, R18, R17 ;  /* 0x0000001112117220 */ /* 0x000fc60000400000 */
[----:B------:R-:W2:Y:S01]  /*0a60*/  SHFL.BFLY PT, R18, R11, 0x8, 0x1f ;  /* 0x0d001f000b127f89 */ /* 0x000ea200000e0000 */
[----:B---3--:R-:W-:-:S04]  /*0a70*/  FADD R9, R10, R9 ;  /* 0x000000090a097221 */ /* 0x008fc80000000000 */
[----:B------:R-:W-:Y:S01]  /*0a80*/  FFMA R10, R6, R17, R9 ;  /* 0x00000011060a7223 */ /* 0x000fe20000000009 */
[----:B------:R-:W-:Y:S01]  /*0a90*/  FADD R6, R4, R4 ;  /* 0x0000000404067221 */ /* 0x000fe20000000000 */
[----:B-1----:R-:W-:-:S03]  /*0aa0*/  FMUL R8, R19, R8 ;  /* 0x0000000813087220 */ /* 0x002fc60000400000 */
[----:B------:R-:W1:Y:S01]  /*0ab0*/  SHFL.BFLY PT, R17, R10, 0x8, 0x1f ;  /* 0x0d001f000a117f89 */ /* 0x000e6200000e0000 */
[C---:B------:R-:W-:Y:S01]  /*0ac0*/  FSETP.GEU.AND P2, PT, |R6|.reuse, 1.175494350822287508e-38, PT ;  /* 0x008000000600780b */ /* 0x040fe20003f4e200 */
[C---:B------:R-:W-:Y:S01]  /*0ad0*/  FMUL R9, R6.reuse, 0.25 ;  /* 0x3e80000006097820 */ /* 0x040fe20000400000 */
[----:B------:R-:W-:Y:S02]  /*0ae0*/  FSETP.GT.AND P0, PT, |R6|, 8.50705917302346158658e+37, PT ;  /* 0x7e8000000600780b */ /* 0x000fe40003f04200 */
[----:B------:R-:W-:Y:S02]  /*0af0*/  FSEL R19, R8, RZ, P1 ;  /* 0x000000ff08137208 */ /* 0x000fe40000800000 */
[----:B------:R-:W-:Y:S02]  /*0b00*/  FSEL R20, R9, R6, P0 ;  /* 0x0000000609147208 */ /* 0x000fe40000000000 */
[----:B------:R-:W-:Y:S02]  /*0b10*/  FSEL R7, R7, R4, P0 ;  /* 0x0000000407077208 */ /* 0x000fe40000000000 */
[----:B------:R-:W-:Y:S01]  /*0b20*/  FSETP.NEU.AND P1, PT, R6, RZ, PT ;  /* 0x000000ff0600720b */ /* 0x000fe20003f2d000 */
[----:B--2---:R-:W-:-:S02]  /*0b30*/  FADD R18, -R11, R18 ;  /* 0x000000120b127221 */ /* 0x004fc40000000100 */
[----:B------:R-:W-:Y:S01]  /*0b40*/  @!P2 FMUL R20, R20, 16777216 ;  /* 0x4b8000001414a820 */ /* 0x000fe20000400000 */
[----:B------:R-:W-:Y:S01]  /*0b50*/  @!P2 FMUL R7, R7, 16777216 ;  /* 0x4b8000000707a820 */ /* 0x000fe20000400000 */
[C---:B------:R-:W-:Y:S01]  /*0b60*/  FFMA R11, R18.reuse, R19, R11 ;  /* 0x00000013120b7223 */ /* 0x040fe2000000000b */
[----:B------:R-:W-:-:S03]  /*0b70*/  FMUL R18, R18, R18 ;  /* 0x0000001212127220 */ /* 0x000fc60000400000 */
[----:B------:R-:W2:Y:S01]  /*0b80*/  MUFU.RCP R20, R20 ;  /* 0x0000001400147308 */ /* 0x000ea20000001000 */
[----:B------:R-:W3:Y:S01]  /*0b90*/  SHFL.BFLY PT, R8, R11, 0x4, 0x1f ;  /* 0x0c801f000b087f89 */ /* 0x000ee200000e0000 */
[----:B------:R-:W-:Y:S01]  /*0ba0*/  FMUL R18, R5, R18 ;  /* 0x0000001205127220 */ /* 0x000fe20000400000 */
[----:B-1----:R-:W-:Y:S01]  /*0bb0*/  FADD R10, R10, R17 ;  /* 0x000000110a0a7221 */ /* 0x002fe20000000000 */
[----:B------:R-:W-:-:S03]  /*0bc0*/  FADD R5, R6, R6 ;  /* 0x0000000606057221 */ /* 0x000fc60000000000 */
[----:B------:R-:W-:Y:S01]  /*0bd0*/  FFMA R17, R19, R18, R10 ;  /* 0x0000001213117223 */ /* 0x000fe2000000000a */
[C---:B------:R-:W-:Y:S01]  /*0be0*/  FMUL R10, R5.reuse, 0.25 ;  /* 0x3e800000050a7820 */ /* 0x040fe20000400000 */
[C---:B------:R-:W-:Y:S02]  /*0bf0*/  FSETP.GEU.AND P2, PT, |R5|.reuse, 1.175494350822287508e-38, PT ;  /* 0x008000000500780b */ /* 0x040fe40003f4e200 */
[----:B------:R-:W-:Y:S01]  /*0c00*/  FSETP.GT.AND P0, PT, |R5|, 8.50705917302346158658e+37, PT ;  /* 0x7e8000000500780b */ /* 0x000fe20003f04200 */
[----:B------:R-:W1:Y:S01]  /*0c10*/  SHFL.BFLY PT, R18, R17, 0x4, 0x1f ;  /* 0x0c801f0011127f89 */ /* 0x000e6200000e0000 */
[----:B--2---:R-:W-:Y:S02]  /*0c20*/  FMUL R7, R20, R7 ;  /* 0x0000000714077220 */ /* 0x004fe40000400000 */
[----:B------:R-:W-:Y:S02]  /*0c30*/  FSEL R20, R10, R5, P0 ;  /* 0x000000050a147208 */ /* 0x000fe40000000000 */
[----:B------:R-:W-:-:S02]  /*0c40*/  FSEL R9, R9, R6, P0 ;  /* 0x0000000609097208 */ /* 0x000fc40000000000 */
[----:B------:R-:W-:Y:S02]  /*0c50*/  FSEL R7, R7, RZ, P1 ;  /* 0x000000ff07077208 */ /* 0x000fe40000800000 */
[----:B------:R-:W-:Y:S01]  /*0c60*/  FSETP.NEU.AND P0, PT, R5, RZ, PT ;  /* 0x000000ff0500720b */ /* 0x000fe20003f0d000 */
[----:B------:R-:W-:Y:S01]  /*0c70*/  @!P2 FMUL R20, R20, 16777216 ;  /* 0x4b8000001414a820 */ /* 0x000fe20000400000 */
[----:B------:R-:W-:Y:S01]  /*0c80*/  @!P2 FMUL R9, R9, 16777216 ;  /* 0x4b8000000909a820 */ /* 0x000fe20000400000 */
[----:B------:R-:W-:Y:S01]  /*0c90*/  ISETP.GE.AND P2, PT, R16, 0x10, PT ;  /* 0x000000101000780c */ /* 0x000fe20003f46270 */
[----:B---3--:R-:W-:-:S03]  /*0ca0*/  FADD R8, -R11, R8 ;  /* 0x000000080b087221 */ /* 0x008fc60000000100 */
[----:B------:R-:W2:Y:S01]  /*0cb0*/  MUFU.RCP R20, R20 ;  /* 0x0000001400147308 */ /* 0x000ea20000001000 */
[C---:B------:R-:W-:Y:S01]  /*0cc0*/  FMUL R19, R8.reuse, R8 ;  /* 0x0000000808137220 */ /* 0x040fe20000400000 */
[----:B------:R-:W-:-:S03]  /*0cd0*/  FFMA R11, R8, R7, R11 ;  /* 0x00000007080b7223 */ /* 0x000fc6000000000b */
[----:B------:R-:W-:Y:S02]  /*0ce0*/  FMUL R19, R4, R19 ;  /* 0x0000001304137220 */ /* 0x000fe40000400000 */
[----:B------:R-:W3:Y:S01]  /*0cf0*/  SHFL.BFLY PT, R8, R11, 0x2, 0x1f ;  /* 0x0c401f000b087f89 */ /* 0x000ee200000e0000 */
[----:B-1----:R-:W-:-:S04]  /*0d00*/  FADD R4, R17, R18 ;  /* 0x0000001211047221 */ /* 0x002fc80000000000 */
[----:B------:R-:W-:Y:S01]  /*0d10*/  FFMA R4, R7, R19, R4 ;  /* 0x0000001307047223 */ /* 0x000fe20000000004 */
[----:B------:R-:W-:Y:S01]  /*0d20*/  FADD R7, R5, R5 ;  /* 0x0000000505077221 */ /* 0x000fe20000000000 */
[----:B--2---:R-:W-:Y:S01]  /*0d30*/  FMUL R9, R20, R9 ;  /* 0x0000000914097220 */ /* 0x004fe20000400000 */
[----:B------:R-:W-:Y:S02]  /*0d40*/  SHF.R.U32.HI R20, RZ, 0x3, R16 ;  /* 0x00000003ff147819 */ /* 0x000fe40000011610 */
[----:B------:R-:W1:Y:S01]  /*0d50*/  SHFL.BFLY PT, R17, R4, 0x2, 0x1f ;  /* 0x0c401f0004117f89 */ /* 0x000e6200000e0000 */
[C---:B------:R-:W-:Y:S01]  /*0d60*/  FSETP.GEU.AND P1, PT, |R7|.reuse, 1.175494350822287508e-38, PT ;  /* 0x008000000700780b */ /* 0x040fe20003f2e200 */
[----:B------:R-:W-:Y:S01]  /*0d70*/  FMUL R18, R7, 0.25 ;  /* 0x3e80000007127820 */ /* 0x000fe20000400000 */
[----:B------:R-:W-:Y:S02]  /*0d80*/  FSEL R9, R9, RZ, P0 ;  /* 0x000000ff09097208 */ /* 0x000fe40000000000 */
[----:B------:R-:W-:-:S02]  /*0d90*/  FSETP.GT.AND P0, PT, |R7|, 8.50705917302346158658e+37, PT ;  /* 0x7e8000000700780b */ /* 0x000fc40003f04200 */
[----:B------:R-:W-:Y:S02]  /*0da0*/  LOP3.LUT R20, R20, 0x3c, RZ, 0xc0, !PT ;  /* 0x0000003c14147812 */ /* 0x000fe400078ec0ff */
[----:B------:R-:W-:-:S03]  /*0db0*/  FSEL R18, R18, R7, P0 ;  /* 0x0000000712127208 */ /* 0x000fc60000000000 */
[----:B------:R-:W-:Y:S01]  /*0dc0*/  @!P3 STS [R20+UR8+0x80], R7 ;  /* 0x000080071400b988 */ /* 0x000fe20008000808 */
[----:B---3--:R-:W-:Y:S01]  /*0dd0*/  FADD R8, -R11, R8 ;  /* 0x000000080b087221 */ /* 0x008fe20000000100 */
[----:B------:R-:W-:-:S03]  /*0de0*/  @!P1 FMUL R18, R18, 16777216 ;  /* 0x4b80000012129820 */ /* 0x000fc60000400000 */
[C---:B------:R-:W-:Y:S01]  /*0df0*/  FMUL R19, R8.reuse, R8 ;  /* 0x0000000808137220 */ /* 0x040fe20000400000 */
[----:B------:R-:W-:Y:S02]  /*0e00*/  FFMA R11, R8, R9, R11 ;  /* 0x00000009080b7223 */ /* 0x000fe4000000000b */
[----:B------:R-:W2:Y:S01]  /*0e10*/  MUFU.RCP R18, R18 ;  /* 0x0000001200127308 */ /* 0x000ea20000001000 */
[----:B------:R-:W-:Y:S01]  /*0e20*/  FMUL R19, R6, R19 ;  /* 0x0000001306137220 */ /* 0x000fe20000400000 */
[----:B-1----:R-:W-:Y:S01]  /*0e30*/  FADD R4, R4, R17 ;  /* 0x0000001104047221 */ /* 0x002fe20000000000 */
[----:B------:R-:W1:Y:S01]  /*0e40*/  SHFL.BFLY PT, R6, R11, 0x1, 0x1f ;  /* 0x0c201f000b067f89 */ /* 0x000e6200000e0000 */
[----:B------:R-:W-:Y:S02]  /*0e50*/  FSEL R17, R10, R5, P0 ;  /* 0x000000050a117208 */ /* 0x000fe40000000000 */
[----:B------:R-:W-:Y:S01]  /*0e60*/  FFMA R4, R9, R19, R4 ;  /* 0x0000001309047223 */ /* 0x000fe20000000004 */
[----:B------:R-:W-:-:S02]  /*0e70*/  FSETP.NEU.AND P0, PT, R7, RZ, PT ;  /* 0x000000ff0700720b */ /* 0x000fc40003f0d000 */
[----:B------:R-:W-:Y:S02]  /*0e80*/  @!P1 FMUL R17, R17, 16777216 ;  /* 0x4b80000011119820 */ /* 0x000fe40000400000 */
[----:B------:R-:W3:Y:S02]  /*0e90*/  SHFL.BFLY PT, R9, R4, 0x1, 0x1f ;  /* 0x0c201f0004097f89 */ /* 0x000ee400000e0000 */
[----:B--2---:R-:W-:-:S05]  /*0ea0*/  FMUL R17, R18, R17 ;  /* 0x0000001112117220 */ /* 0x004fca0000400000 */
[----:B------:R-:W-:Y:S01]  /*0eb0*/  FSEL R17, R17, RZ, P0 ;  /* 0x000000ff11117208 */ /* 0x000fe20000000000 */
[----:B-1----:R-:W-:-:S04]  /*0ec0*/  FADD R6, -R11, R6 ;  /* 0x000000060b067221 */ /* 0x002fc80000000100 */
[C---:B------:R-:W-:Y:S01]  /*0ed0*/  FMUL R8, R6.reuse, R6 ;  /* 0x0000000606087220 */ /* 0x040fe20000400000 */
[----:B------:R-:W-:-:S03]  /*0ee0*/  FFMA R11, R6, R17, R11 ;  /* 0x00000011060b7223 */ /* 0x000fc6000000000b */
[----:B------:R-:W-:Y:S01]  /*0ef0*/  FMUL R8, R5, R8 ;  /* 0x0000000805087220 */ /* 0x000fe20000400000 */
[----:B---3--:R-:W-:Y:S01]  /*0f00*/  FADD R4, R4, R9 ;  /* 0x0000000904047221 */ /* 0x008fe20000000000 */
[----:B------:R-:W-:Y:S03]  /*0f10*/  @!P3 STS [R20+UR8], R11 ;  /* 0x0000000b1400b988 */ /* 0x000fe60008000808 */
[----:B------:R-:W-:-:S05]  /*0f20*/  FFMA R17, R17, R8, R4 ;  /* 0x0000000811117223 */ /* 0x000fca0000000004 */
[----:B------:R-:W-:Y:S01]  /*0f30*/  @!P3 STS [R20+UR8+0x40], R17 ;  /* 0x000040111400b988 */ /* 0x000fe20008000808 */
[----:B------:R-:W-:Y:S06]  /*0f40*/  BAR.SYNC.DEFER_BLOCKING 0x0 ;  /* 0x0000000000007b1d */ /* 0x000fec0000010000 */
[----:B------:R-:W1:Y:S04]  /*0f50*/  @!P2 LDS R14, [R13+UR8+0x80] ;  /* 0x000080080d0ea984 */ /* 0x000e680008000800 */
[----:B------:R-:W2:Y:S04]  /*0f60*/  @!P2 LDS R12, [R13+UR8] ;  /* 0x000000080d0ca984 */ /* 0x000ea80008000800 */
[----:B------:R-:W3:Y:S04]  /*0f70*/  @!P2 LDS R15, [R13+UR8+0x40] ;  /* 0x000040080d0fa984 */ /* 0x000ee80008000800 */
[----:B-1----:R-:W1:Y:S04]  /*0f80*/  SHFL.BFLY PT, R9, R14, 0x8, 0x1f ;  /* 0x0d001f000e097f89 */ /* 0x002e6800000e0000 */
[----:B--2---:R-:W-:Y:S04]  /*0f90*/  SHFL.BFLY PT, R7, R12, 0x8, 0x1f ;  /* 0x0d001f000c077f89 */ /* 0x004fe800000e0000 */
[----:B---3--:R-:W2:Y:S01]  /*0fa0*/  SHFL.BFLY PT, R8, R15, 0x8, 0x1f ;  /* 0x0d001f000f087f89 */ /* 0x008ea200000e0000 */
[----:B-1----:R-:W-:-:S04]  /*0fb0*/  FADD R5, R14, R9 ;  /* 0x000000090e057221 */ /* 0x002fc80000000000 */
[C---:B------:R-:W-:Y:S01]  /*0fc0*/  FMUL R4, R5.reuse, 0.25 ;  /* 0x3e80000005047820 */ /* 0x040fe20000400000 */
[C---:B------:R-:W-:Y:S01]  /*0fd0*/  FSETP.GEU.AND P1, PT, |R5|.reuse, 1.175494350822287508e-38, PT ;  /* 0x008000000500780b */ /* 0x040fe20003f2e200 */
[----:B------:R-:W1:Y:S01]  /*0fe0*/  SHFL.BFLY PT, R6, R5, 0x4, 0x1f ;  /* 0x0c801f0005067f89 */ /* 0x000e6200000e0000 */
[----:B------:R-:W-:Y:S01]  /*0ff0*/  FSETP.GT.AND P0, PT, |R5|, 8.50705917302346158658e+37, PT ;  /* 0x7e8000000500780b */ /* 0x000fe20003f04200 */
[----:B--2---:R-:W-:-:S03]  /*1000*/  FADD R8, R15, R8 ;  /* 0x000000080f087221 */ /* 0x004fc60000000000 */
[----:B------:R-:W-:-:S07]  /*1010*/  FSEL R10, R4, R5, P0 ;  /* 0x00000005040a7208 */ /* 0x000fce0000000000 */
[----:B------:R-:W-:Y:S02]  /*1020*/  @!P1 FMUL R10, R10, 16777216 ;  /* 0x4b8000000a0a9820 */ /* 0x000fe40000400000 */
[----:B------:R-:W-:-:S04]  /*1030*/  @P0 FMUL R9, R9, 0.25 ;  /* 0x3e80000009090820 */ /* 0x000fc80000400000 */
[----:B------:R-:W2:Y:S01]  /*1040*/  MUFU.RCP R10, R10 ;  /* 0x0000000a000a7308 */ /* 0x000ea20000001000 */
[----:B------:R-:W-:Y:S01]  /*1050*/  @!P1 FMUL R9, R9, 16777216 ;  /* 0x4b80000009099820 */ /* 0x000fe20000400000 */
[C---:B------:R-:W-:Y:S01]  /*1060*/  FSETP.NEU.AND P1, PT, R5.reuse, RZ, PT ;  /* 0x000000ff0500720b */ /* 0x040fe20003f2d000 */
[----:B-1----:R-:W-:-:S04]  /*1070*/  FADD R4, R5, R6 ;  /* 0x0000000605047221 */ /* 0x002fc80000000000 */
[C---:B------:R-:W-:Y:S01]  /*1080*/  FMUL R19, R4.reuse, 0.25 ;  /* 0x3e80000004137820 */ /* 0x040fe20000400000 */
[C---:B------:R-:W-:Y:S02]  /*1090*/  FSETP.GEU.AND P4, PT, |R4|.reuse, 1.175494350822287508e-38, PT ;  /* 0x008000000400780b */ /* 0x040fe40003f8e200 */
[----:B------:R-:W-:Y:S01]  /*10a0*/  FSETP.GT.AND P0, PT, |R4|, 8.50705917302346158658e+37, PT ;  /* 0x7e8000000400780b */ /* 0x000fe20003f04200 */
[----:B--2---:R-:W-:Y:S01]  /*10b0*/  FMUL R11, R10, R9 ;  /* 0x000000090a0b7220 */ /* 0x004fe20000400000 */
[----:B------:R-:W-:Y:S02]  /*10c0*/  FADD R9, -R12, R7 ;  /* 0x000000070c097221 */ /* 0x000fe40000000100 */
[----:B------:R-:W-:Y:S01]  /*10d0*/  FSEL R19, R19, R4, P0 ;  /* 0x0000000413137208 */ /* 0x000fe20000000000 */
[----:B------:R-:W1:Y:S01]  /*10e0*/  SHFL.BFLY PT, R7, R4, 0x2, 0x1f ;  /* 0x0c401f0004077f89 */ /* 0x000e6200000e0000 */
[----:B------:R-:W-:Y:S01]  /*10f0*/  FSEL R11, R11, RZ, P1 ;  /* 0x000000ff0b0b7208 */ /* 0x000fe20000800000 */
[----:B------:R-:W-:Y:S01]  /*1100*/  FMUL R17, R9, R9 ;  /* 0x0000000909117220 */ /* 0x000fe20000400000 */
[----:B------:R-:W-:-:S03]  /*1110*/  FSETP.NEU.AND P1, PT, R4, RZ, PT ;  /* 0x000000ff0400720b */ /* 0x000fc60003f2d000 */
[----:B------:R-:W-:Y:S01]  /*1120*/  @!P4 FMUL R19, R19, 16777216 ;  /* 0x4b8000001313c820 */ /* 0x000fe20000400000 */
[----:B------:R-:W-:Y:S01]  /*1130*/  FFMA R12, R9, R11, R12 ;  /* 0x0000000b090c7223 */ /* 0x000fe2000000000c */
[----:B------:R-:W-:Y:S01]  /*1140*/  FMUL R17, R14, R17 ;  /* 0x000000110e117220 */ /* 0x000fe20000400000 */
[----:B------:R-:W-:-:S03]  /*1150*/  @P0 FMUL R6, R6, 0.25 ;  /* 0x3e80000006060820 */ /* 0x000fc60000400000 */
[----:B------:R-:W2:Y:S01]  /*1160*/  SHFL.BFLY PT, R9, R12, 0x4, 0x1f ;  /* 0x0c801f000c097f89 */ /* 0x000ea200000e0000 */
[----:B------:R-:W-:Y:S01]  /*1170*/  FFMA R17, R11, R17, R8 ;  /* 0x000000110b117223 */ /* 0x000fe20000000008 */
[----:B------:R-:W3:Y:S01]  /*1180*/  MUFU.RCP R19, R19 ;  /* 0x0000001300137308 */ /* 0x000ee20000001000 */
[----:B------:R-:W-:-:S03]  /*1190*/  @!P4 FMUL R6, R6, 16777216 ;  /* 0x4b8000000606c820 */ /* 0x000fc60000400000 */
[----:B------:R-:W5:Y:S01]  /*11a0*/  SHFL.BFLY PT, R10, R17, 0x4, 0x1f ;  /* 0x0c801f00110a7f89 */ /* 0x000f6200000e0000 */
[----:B-1----:R-:W-:-:S04]  /*11b0*/  FADD R8, R4, R7 ;  /* 0x0000000704087221 */ /* 0x002fc80000000000 */
[C---:B------:R-:W-:Y:S01]  /*11c0*/  FMUL R11, R8.reuse, 0.25 ;  /* 0x3e800000080b7820 */ /* 0x040fe20000400000 */
[----:B---3--:R-:W-:Y:S01]  /*11d0*/  FMUL R6, R19, R6 ;  /* 0x0000000613067220 */ /* 0x008fe20000400000 */
[C---:B------:R-:W-:Y:S02]  /*11e0*/  FSETP.GEU.AND P4, PT, |R8|.reuse, 1.175494350822287508e-38, PT ;  /* 0x008000000800780b */ /* 0x040fe40003f8e200 */
[----:B------:R-:W-:Y:S02]  /*11f0*/  FSETP.GT.AND P0, PT, |R8|, 8.50705917302346158658e+37, PT ;  /* 0x7e8000000800780b */ /* 0x000fe40003f04200 */
[----:B------:R-:W-:Y:S01]  /*1200*/  FSEL R6, R6, RZ, P1 ;  /* 0x000000ff06067208 */ /* 0x000fe20000800000 */
[----:B--2---:R-:W-:Y:S01]  /*1210*/  FADD R9, -R12, R9 ;  /* 0x000000090c097221 */ /* 0x004fe20000000100 */
[----:B------:R-:W-:-:S03]  /*1220*/  FSEL R15, R11, R8, P0 ;  /* 0x000000080b0f7208 */ /* 0x000fc60000000000 */
[C---:B------:R-:W-:Y:S01]  /*1230*/  FMUL R14, R9.reuse, R9 ;  /* 0x00000009090e7220 */ /* 0x040fe20000400000 */
[----:B------:R-:W-:Y:S01]  /*1240*/  FFMA R12, R9, R6, R12 ;  /* 0x00000006090c7223 */ /* 0x000fe2000000000c */
[----:B-----5:R-:W-:Y:S01]  /*1250*/  FADD R17, R17, R10 ;  /* 0x0000000a11117221 */ /* 0x020fe20000000000 */
[----:B------:R-:W1:Y:S01]  /*1260*/  SHFL.BFLY PT, R9, R8, 0x1, 0x1f ;  /* 0x0c201f0008097f89 */ /* 0x000e6200000e0000 */
[----:B------:R-:W-:Y:S01]  /*1270*/  FMUL R14, R5, R14 ;  /* 0x0000000e050e7220 */ /* 0x000fe20000400000 */
[----:B------:R-:W-:Y:S01]  /*1280*/  @!P4 FMUL R15, R15, 16777216 ;  /* 0x4b8000000f0fc820 */ /* 0x000fe20000400000 */
[----:B------:R-:W-:Y:S01]  /*1290*/  @P0 FMUL R7, R7, 0.25 ;  /* 0x3e80000007070820 */ /* 0x000fe20000400000 */
[----:B------:R-:W2:Y:S01]  /*12a0*/  SHFL.BFLY PT, R5, R12, 0x2, 0x1f ;  /* 0x0c401f000c057f89 */ /* 0x000ea200000e0000 */
[----:B------:R-:W-:Y:S01]  /*12b0*/  FFMA R14, R6, R14, R17 ;  /* 0x0000000e060e7223 */ /* 0x000fe20000000011 */
[----:B------:R-:W-:Y:S01]  /*12c0*/  FSETP.NEU.AND P0, PT, R8, RZ, PT ;  /* 0x000000ff0800720b */ /* 0x000fe20003f0d000 */
[----:B------:R-:W3:Y:S01]  /*12d0*/  MUFU.RCP R6, R15 ;  /* 0x0000000f00067308 */ /* 0x000ee20000001000 */
[----:B------:R-:W-:Y:S01]  /*12e0*/  @!P4 FMUL R7, R7, 16777216 ;  /* 0x4b8000000707c820 */ /* 0x000fe20000400000 */
[----:B------:R-:W-:Y:S01]  /*12f0*/  PLOP3.LUT P4, PT, PT, PT, UP0, 0x80, 0x0 ;  /* 0x000000000000781c */ /* 0x000fe20003f8f008 */
[----:B------:R-:W5:Y:S02]  /*1300*/  SHFL.BFLY PT, R11, R14, 0x2, 0x1f ;  /* 0x0c401f000e0b7f89 */ /* 0x000f6400000e0000 */
[----:B---3--:R-:W-:Y:S01]  /*1310*/  FMUL R7, R6, R7 ;  /* 0x0000000706077220 */ /* 0x008fe20000400000 */
[----:B-1----:R-:W-:-:S04]  /*1320*/  FADD R6, R8, R9 ;  /* 0x0000000908067221 */ /* 0x002fc80000000000 */
[----:B------:R-:W-:Y:S01]  /*1330*/  FSEL R7, R7, RZ, P0 ;  /* 0x000000ff07077208 */ /* 0x000fe20000000000 */
[----:B--2---:R-:W-:Y:S01]  /*1340*/  FADD R5, -R12, R5 ;  /* 0x000000050c057221 */ /* 0x004fe20000000100 */
[C---:B------:R-:W-:Y:S01]  /*1350*/  FSETP.GEU.AND P1, PT, |R6|.reuse, 1.175494350822287508e-38, PT ;  /* 0x008000000600780b */ /* 0x040fe20003f2e200 */
[C---:B------:R-:W-:Y:S01]  /*1360*/  FMUL R17, R6.reuse, 0.25 ;  /* 0x3e80000006117820 */ /* 0x040fe20000400000 */
[----:B------:R-:W-:Y:S01]  /*1370*/  FSETP.GT.AND P0, PT, |R6|, 8.50705917302346158658e+37, PT ;  /* 0x7e8000000600780b */ /* 0x000fe20003f04200 */
[C---:B------:R-:W-:Y:S01]  /*1380*/  FFMA R12, R5.reuse, R7, R12 ;  /* 0x00000007050c7223 */ /* 0x040fe2000000000c */
[----:B------:R-:W-:Y:S01]  /*1390*/  FMUL R5, R5, R5 ;  /* 0x0000000505057220 */ /* 0x000fe20000400000 */
[----:B-----5:R-:W-:Y:S01]  /*13a0*/  FADD R14, R14, R11 ;  /* 0x0000000b0e0e7221 */ /* 0x020fe20000000000 */
[----:B------:R-:W-:Y:S02]  /*13b0*/  FSEL R17, R17, R6, P0 ;  /* 0x0000000611117208 */ /* 0x000fe40000000000 */
[----:B------:R-:W-:Y:S01]  /*13c0*/  FMUL R5, R4, R5 ;  /* 0x0000000504057220 */ /* 0x000fe20000400000 */
[----:B------:R-:W1:Y:S03]  /*13d0*/  SHFL.BFLY PT, R11, R12, 0x1, 0x1f ;  /* 0x0c201f000c0b7f89 */ /* 0x000e6600000e0000 */
[----:B------:R-:W-:Y:S01]  /*13e0*/  FFMA R5, R7, R5, R14 ;  /* 0x0000000507057223 */ /* 0x000fe2000000000e */
[----:B------:R-:W-:-:S02]  /*13f0*/  @!P1 FMUL R17, R17, 16777216 ;  /* 0x4b80000011119820 */ /* 0x000fc40000400000 */
[----:B------:R-:W-:Y:S01]  /*1400*/  @P0 FMUL R9, R9, 0.25 ;  /* 0x3e80000009090820 */ /* 0x000fe20000400000 */
[----:B------:R-:W-:Y:S01]  /*1410*/  LOP3.LUT P0, RZ, R16, 0xf, RZ, 0xc0, !PT ;  /* 0x0000000f10ff7812 */ /* 0x000fe2000780c0ff */
[----:B------:R-:W2:Y:S01]  /*1420*/  SHFL.BFLY PT, R4, R5, 0x1, 0x1f ;  /* 0x0c201f0005047f89 */ /* 0x000ea200000e0000 */
[----:B------:R-:W3:Y:S01]  /*1430*/  MUFU.RCP R10, R17 ;  /* 0x00000011000a7308 */ /* 0x000ee20000001000 */
[----:B------:R-:W-:Y:S01]  /*1440*/  @!P1 FMUL R9, R9, 16777216 ;  /* 0x4b80000009099820 */ /* 0x000fe20000400000 */
[----:B------:R-:W-:Y:S02]  /*1450*/  FSETP.NEU.AND P1, PT, R6, RZ, PT ;  /* 0x000000ff0600720b */ /* 0x000fe40003f2d000 */
[----:B------:R-:W-:Y:S01]  /*1460*/  ISETP.LT.AND P0, PT, R16, 0x10, !P0 ;  /* 0x000000101000780c */ /* 0x000fe20004701270 */
[----:B-1----:R-:W-:Y:S01]  /*1470*/  FADD R11, -R12, R11 ;  /* 0x0000000b0c0b7221 */ /* 0x002fe20000000100 */
[----:B---3--:R-:W-:-:S11]  /*1480*/  FMUL R10, R10, R9 ;  /* 0x000000090a0a7220 */ /* 0x008fd60000400000 */
[----:B------:R1:W-:Y:S01]  /*1490*/  @P0 STS [R13+UR8+0x80], R6 ;  /* 0x000080060d000988 */ /* 0x0003e20008000808 */
[----:B------:R-:W-:Y:S01]  /*14a0*/  FMUL R7, R11, R11 ;  /* 0x0000000b0b077220 */ /* 0x000fe20000400000 */
[----:B------:R-:W-:Y:S01]  /*14b0*/  FSEL R10, R10, RZ, P1 ;  /* 0x000000ff0a0a7208 */ /* 0x000fe20000800000 */
[----:B--2---:R-:W-:Y:S02]  /*14c0*/  FADD R5, R5, R4 ;  /* 0x0000000405057221 */ /* 0x004fe40000000000 */
[----:B------:R-:W-:Y:S01]  /*14d0*/  FMUL R7, R8, R7 ;  /* 0x0000000708077220 */ /* 0x000fe20000400000 */
[----:B------:R-:W-:Y:S01]  /*14e0*/  LOP3.LUT P1, RZ, R16, 0x1ff, RZ, 0xc0, !PT ;  /* 0x000001ff10ff7812 */ /* 0x000fe2000782c0ff */
[----:B------:R-:W-:Y:S01]  /*14f0*/  FFMA R12, R11, R10, R12 ;  /* 0x0000000a0b0c7223 */ /* 0x000fe2000000000c */
[----:B------:R-:W-:Y:S01]  /*1500*/  MOV R4, UR9 ;  /* 0x0000000900047c02 */ /* 0x000fe20008000f00 */
[----:B------:R-:W-:Y:S01]  /*1510*/  FFMA R10, R10, R7, R5 ;  /* 0x000000070a0a7223 */ /* 0x000fe20000000005 */
[----:B------:R-:W-:Y:S01]  /*1520*/  MOV R5, UR5 ;  /* 0x0000000500057c02 */ /* 0x000fe20008000f00 */
[----:B------:R-:W2:Y:S01]  /*1530*/  LDC.64 R16, c[0x0][0x220] ;  /* 0x00008800ff107b82 */ /* 0x000ea20000000a00 */
[----:B------:R-:W-:Y:S01]  /*1540*/  @P0 STS [R13+UR8], R12 ;  /* 0x0000000c0d000988 */ /* 0x000fe20008000808 */
[----:B------:R-:W-:-:S02]  /*1550*/  ISETP.LT.AND P1, PT, R4, 0x100, !P1 ;  /* 0x000001000400780c */ /* 0x000fc40004f21270 */
[----:B------:R-:W-:Y:S01]  /*1560*/  MOV R4, UR4 ;  /* 0x0000000400047c02 */ /* 0x000fe20008000f00 */
[----:B------:R3:W-:Y:S01]  /*1570*/  @P0 STS [R13+UR8+0x40], R10 ;  /* 0x0000400a0d000988 */ /* 0x0007e20008000808 */
[----:B-1----:R-:W-:Y:S01]  /*1580*/  MOV R6, UR6 ;  /* 0x0000000600067c02 */ /* 0x002fe20008000f00 */
[----:B------:R-:W-:Y:S01]  /*1590*/  ULDC.64 UR4, c[0x0][0x228] ;  /* 0x00008a0000047ab9 */ /* 0x000fe20000000a00 */
[----:B------:R-:W-:Y:S01]  /*15a0*/  MOV R7, UR7 ;  /* 0x0000000700077c02 */ /* 0x000fe20008000f00 */
[----:B------:R-:W-:Y:S06]  /*15b0*/  BAR.SYNC.DEFER_BLOCKING 0x0 ;  /* 0x0000000000007b1d */ /* 0x000fec0000010000 */
[----:B------:R-:W1:Y:S01]  /*15c0*/  LDS R23, [UR8] ;  /* 0x00000008ff177984 */ /* 0x000e620008000800 */
[----:B------:R-:W-:-:S06]  /*15d0*/  UIMAD.WIDE UR4, UR9, 0x4, UR4 ;  /* 0x00000004090478a5 */ /* 0x000fcc000f8e0204 */
[----:B---3--:R-:W-:Y:S02]  /*15e0*/  MOV R10, UR4 ;  /* 0x00000004000a7c02 */ /* 0x008fe40008000f00 */
[----:B------:R-:W-:Y:S02]  /*15f0*/  MOV R11, UR5 ;  /* 0x00000005000b7c02 */ /* 0x000fe40008000f00 */
[----:B------:R-:W-:Y:S01]  /*1600*/  PLOP3.LUT P5, PT, PT, PT, UP0, 0x80, 0x0 ;  /* 0x000000000000781c */ /* 0x000fe20003faf008 */
[----:B--2---:R-:W-:Y:S01]  /*1610*/  IMAD.WIDE R16, R21, 0x4, R16 ;  /* 0x0000000415107825 */ /* 0x004fe200078e0210 */
[----:B-1----:R1:W-:Y:S04]  /*1620*/  @P1 STG.E desc[UR10][R4.64], R23 ;  /* 0x0000001704001986 */ /* 0x0023e8000c10190a */
[----:B------:R2:W3:Y:S01]  /*1630*/  @!P4 LDG.E.EL R18, desc[UR10][R6.64] ;  /* 0x0000000a0612c981 */ /* 0x0004e2000c2e1900 */
[----:B------:R-:W-:-:S13]  /*1640*/  PLOP3.LUT P4, PT, PT, PT, UP0, 0x80, 0x0 ;  /* 0x000000000000781c */ /* 0x000fda0003f8f008 */
[----:B------:R5:W3:Y:S01]  /*1650*/  @!P4 LDG.E.EL R19, desc[UR10][R10.64] ;  /* 0x0000000a0a13c981 */ /* 0x000ae2000c2e1900 */
[----:B------:R-:W-:Y:S02]  /*1660*/  PLOP3.LUT P4, PT, PT, PT, UP0, 0x80, 0x0 ;  /* 0x000000000000781c */ /* 0x000fe40003f8f008 */
[----:B-1----:R-:W-:Y:S02]  /*1670*/  CS2R R4, SRZ ;  /* 0x0000000000047805 */ /* 0x002fe4000001ff00 */
[----:B--2---:R-:W-:Y:S02]  /*1680*/  CS2R R6, SRZ ;  /* 0x0000000000067805 */ /* 0x004fe4000001ff00 */
[----:B------:R-:W-:Y:S01]  /*1690*/  CS2R R8, SRZ ;  /* 0x0000000000087805 */ /* 0x000fe2000001ff00 */
[----:B----4-:R-:W-:-:S03]  /*16a0*/  IMAD.WIDE R28, R21, 0x4, R28 ;  /* 0x00000004151c7825 */ /* 0x010fc600078e021c */
[----:B------:R-:W2:Y:S01]  /*16b0*/  @!P5 LDG.E.EF.128 R4, desc[UR10][R16.64] ;  /* 0x0000000a1004d981 */ /* 0x000ea2000c0e1d00 */
[----:B-----5:R-:W-:-:S06]  /*16c0*/  CS2R R10, SRZ ;  /* 0x00000000000a7805 */ /* 0x020fcc000001ff00 */
[----:B------:R-:W4:Y:S01]  /*16d0*/  @!P4 LDG.E.EF.128 R8, desc[UR10][R28.64] ;  /* 0x0000000a1c08c981 */ /* 0x000f22000c0e1d00 */
[----:B------:R-:W-:Y:S02]  /*16e0*/  PLOP3.LUT P4, PT, PT, PT, UP0, 0x80, 0x0 ;  /* 0x000000000000781c */ /* 0x000fe40003f8f008 */
[----:B------:R-:W-:Y:S02]  /*16f0*/  CS2R R12, SRZ ;  /* 0x00000000000c7805 */ /* 0x000fe4000001ff00 */
[----:B------:R-:W-:-:S09]  /*1700*/  CS2R R14, SRZ ;  /* 0x00000000000e7805 */ /* 0x000fd2000001ff00 */
[----:B------:R-:W5:Y:S01]  /*1710*/  @!P4 LDG.E.EF.128 R12, desc[UR10][R26.64] ;  /* 0x0000000a1a0cc981 */ /* 0x000f62000c0e1d00 */
[----:B------:R-:W-:Y:S01]  /*1720*/  PLOP3.LUT P4, PT, PT, PT, UP0, 0x80, 0x0 ;  /* 0x000000000000781c */ /* 0x000fe20003f8f008 */
[----:B------:R-:W-:Y:S01]  /*1730*/  UMOV UR5, URZ ;  /* 0x0000003f00057c82 */ /* 0x000fe20008000000 */
[----:B------:R-:W-:Y:S01]  /*1740*/  HFMA2.MMA R22, -RZ, RZ, 0.6875, 0 ;  /* 0x39800000ff167435 */ /* 0x000fe200000001ff */
[----:B------:R-:W-:Y:S01]  /*1750*/  UMOV UR4, URZ ;  /* 0x0000003f00047c82 */ /* 0x000fe20008000000 */
[----:B------:R-:W-:Y:S02]  /*1760*/  PLOP3.LUT P5, PT, PT, PT, UP0, 0x80, 0x0 ;  /* 0x000000000000781c */ /* 0x000fe40003faf008 */
[----:B------:R-:W-:-:S07]  /*1770*/  PLOP3.LUT P6, PT, PT, PT, UP0, 0x80, 0x0 ;  /* 0x000000000000781c */ /* 0x000fce0003fcf008 */
[----:B---3--:R-:W-:Y:S02]  /*1780*/  @!P4 R2UR UR5, R18 ;  /* 0x000000001205c2ca */ /* 0x008fe400000e0000 */
[----:B------:R-:W-:Y:S01]  /*1790*/  PLOP3.LUT P4, PT, PT, PT, UP0, 0x80, 0x0 ;  /* 0x000000000000781c */ /* 0x000fe20003f8f008 */
[----:B------:R-:W1:-:S12]  /*17a0*/  LDS R18, [UR8+0x40] ;  /* 0x00004008ff127984 */ /* 0x000e580008000800 */
[----:B------:R-:W-:Y:S02]  /*17b0*/  @!P4 R2UR UR4, R19 ;  /* 0x000000001304c2ca */ /* 0x000fe400000e0000 */
[----:B------:R-:W-:-:S05]  /*17c0*/  MOV R19, UR5 ;  /* 0x0000000500137c02 */ /* 0x000fca0008000f00 */
[----:B------:R-:W-:-:S06]  /*17d0*/  FFMA R22, R19, R22, 9.9999997473787516356e-06 ;  /* 0x3727c5ac13167423 */ /* 0x000fcc0000000016 */
[----:B------:R-:W3:Y:S01]  /*17e0*/  MUFU.RSQ R22, R22 ;  /* 0x0000001600167308 */ /* 0x000ee20000001400 */
[----:B------:R-:W-:Y:S02]  /*17f0*/  PLOP3.LUT P4, PT, PT, PT, UP0, 0x80, 0x0 ;  /* 0x000000000000781c */ /* 0x000fe40003f8f008 */
[----:B--2---:R-:W-:Y:S02]  /*1800*/  SEL R4, R4, RZ, !P5 ;  /* 0x000000ff04047207 */ /* 0x004fe40006800000 */
[----:B----4-:R-:W-:Y:S02]  /*1810*/  SEL R25, R8, RZ, !P4 ;  /* 0x000000ff08197207 */ /* 0x010fe40006000000 */
[----:B------:R-:W-:Y:S01]  /*1820*/  PLOP3.LUT P4, PT, PT, PT, UP0, 0x80, 0x0 ;  /* 0x000000000000781c */ /* 0x000fe20003f8f008 */
[----:B------:R-:W-:-:S03]  /*1830*/  FADD R19, R4, -UR4 ;  /* 0x8000000404137e21 */ /* 0x000fc60008000000 */
[----:B------:R-:W-:Y:S02]  /*1840*/  SEL R5, R5, RZ, !P4 ;  /* 0x000000ff05057207 */ /* 0x000fe40006000000 */
[----:B------:R-:W-:Y:S01]  /*1850*/  PLOP3.LUT P4, PT, PT, PT, UP0, 0x80, 0x0 ;  /* 0x000000000000781c */ /* 0x000fe20003f8f008 */
[----:B---3--:R-:W-:Y:S01]  /*1860*/  FFMA R19, R22, R19, R25 ;  /* 0x0000001316137223 */ /* 0x008fe20000000019 */
[----:B------:R-:W-:Y:S02]  /*1870*/  MOV R25, 0x39800000 ;  /* 0x3980000000197802 */ /* 0x000fe40000000f00 */
[----:B------:R-:W-:Y:S02]  /*1880*/  SEL R9, R9, RZ, !P4 ;  /* 0x000000ff09097207 */ /* 0x000fe40006000000 */
[----:B------:R-:W-:Y:S01]  /*1890*/  PLOP3.LUT P4, PT, PT, PT, UP0, 0x80, 0x0 ;  /* 0x000000000000781c */ /* 0x000fe20003f8f008 */
[----:B-1----:R-:W-:Y:S01]  /*18a0*/  FFMA R18, R18, R25, 9.9999997473787516356e-06 ;  /* 0x3727c5ac12127423 */ /* 0x002fe20000000019 */
[----:B------:R-:W-:-:S02]  /*18b0*/  PLOP3.LUT P5, PT, PT, PT, UP0, 0x80, 0x0 ;  /* 0x000000000000781c */ /* 0x000fc40003faf008 */
[----:B------:R-:W-:Y:S01]  /*18c0*/  SEL R25, R10, RZ, !P4 ;  /* 0x000000ff0a197207 */ /* 0x000fe20006000000 */
[----:B------:R-:W1:Y:S01]  /*18d0*/  MUFU.RSQ R24, R18 ;  /* 0x0000001200187308 */ /* 0x000e620000001400 */
[----:B------:R-:W-:Y:S02]  /*18e0*/  SEL R6, R6, RZ, !P5 ;  /* 0x000000ff06067207 */ /* 0x000fe40006800000 */
[----:B------:R-:W-:Y:S02]  /*18f0*/  PLOP3.LUT P4, PT, PT, PT, UP0, 0x80, 0x0 ;  /* 0x000000000000781c */ /* 0x000fe40003f8f008 */
[----:B------:R-:W-:Y:S02]  /*1900*/  SEL R7, R7, RZ, !P6 ;  /* 0x000000ff07077207 */ /* 0x000fe40007000000 */
[----:B------:R-:W-:Y:S01]  /*1910*/  PLOP3.LUT P5, PT, PT, PT, UP0, 0x80, 0x0 ;  /* 0x000000000000781c */ /* 0x000fe20003faf008 */
[----:B------:R-:W-:Y:S01]  /*1920*/  FADD R5, R5, -UR4 ;  /* 0x8000000405057e21 */ /* 0x000fe20008000000 */
[----:B-----5:R-:W-:Y:S01]  /*1930*/  SEL R4, R15, RZ, !P4 ;  /* 0x000000ff0f047207 */ /* 0x020fe20006000000 */
[----:B------:R-:W-:Y:S01]  /*1940*/  FADD R7, R7, -UR4 ;  /* 0x8000000407077e21 */ /* 0x000fe20008000000 */
[----:B------:R-:W-:Y:S01]  /*1950*/  SEL R8, R11, RZ, !P5 ;  /* 0x000000ff0b087207 */ /* 0x000fe20006800000 */
[----:B------:R-:W-:Y:S01]  /*1960*/  FFMA R5, R22, R5, R9 ;  /* 0x0000000516057223 */ /* 0x000fe20000000009 */
[----:B------:R-:W-:-:S02]  /*1970*/  PLOP3.LUT P6, PT, PT, PT, UP0, 0x80, 0x0 ;  /* 0x000000000000781c */ /* 0x000fc40003fcf008 */
[----:B------:R-:W-:Y:S01]  /*1980*/  PLOP3.LUT P5, PT, PT, PT, UP0, 0x80, 0x0 ;  /* 0x000000000000781c */ /* 0x000fe20003faf008 */
[----:B------:R-:W-:Y:S01]  /*1990*/  FADD R9, R6, -UR4 ;  /* 0x8000000406097e21 */ /* 0x000fe20008000000 */
[----:B------:R-:W-:Y:S01]  /*19a0*/  PLOP3.LUT P4, PT, PT, PT, UP0, 0x80, 0x0 ;  /* 0x000000000000781c */ /* 0x000fe20003f8f008 */
[----:B------:R-:W-:Y:S01]  /*19b0*/  FADD R6, -R23, R4 ;  /* 0x0000000417067221 */ /* 0x000fe20000000100 */
[----:B------:R-:W-:Y:S01]  /*19c0*/  FFMA R7, R22, R7, R8 ;  /* 0x0000000716077223 */ /* 0x000fe20000000008 */
[----:B------:R-:W-:Y:S02]  /*19d0*/  SEL R14, R14, RZ, !P6 ;  /* 0x000000ff0e0e7207 */ /* 0x000fe40007000000 */
[----:B------:R-:W-:Y:S02]  /*19e0*/  SEL R4, R13, RZ, !P5 ;  /* 0x000000ff0d047207 */ /* 0x000fe40006800000 */
[----:B------:R-:W-:Y:S02]  /*19f0*/  SEL R12, R12, RZ, !P4 ;  /* 0x000000ff0c0c7207 */ /* 0x000fe40006000000 */
[----:B------:R-:W-:Y:S01]  /*1a00*/  PLOP3.LUT P4, PT, PT, PT, UP0, 0x80, 0x0 ;  /* 0x000000000000781c */ /* 0x000fe20003f8f008 */
[-C--:B-1----:R-:W-:Y:S01]  /*1a10*/  FFMA R7, R6, R24.reuse, R7 ;  /* 0x0000001806077223 */ /* 0x082fe20000000007 */
[----:B------:R-:W-:Y:S01]  /*1a20*/  PLOP3.LUT P6, PT, PT, PT, UP0, 0x80, 0x0 ;  /* 0x000000000000781c */ /* 0x000fe20003fcf008 */
[----:B------:R-:W-:Y:S01]  /*1a30*/  FFMA R9, R22, R9, R25 ;  /* 0x0000000916097223 */ /* 0x000fe20000000019 */
[C---:B------:R-:W-:Y:S01]  /*1a40*/  FADD R6, -R23.reuse, R14 ;  /* 0x0000000e17067221 */ /* 0x040fe20000000100 */
[C---:B------:R-:W-:Y:S01]  /*1a50*/  FADD R8, -R23.reuse, R4 ;  /* 0x0000000417087221 */ /* 0x040fe20000000100 */
[----:B------:R-:W-:Y:S01]  /*1a60*/  FADD R4, -R23, R12 ;  /* 0x0000000c17047221 */ /* 0x000fe20000000100 */
[----:B------:R-:W-:Y:S01]  /*1a70*/  PLOP3.LUT P5, PT, PT, PT, UP0, 0x80, 0x0 ;  /* 0x000000000000781c */ /* 0x000fe20003faf008 */
[-C--:B------:R-:W-:Y:S01]  /*1a80*/  FFMA R6, R6, R24.reuse, R9 ;  /* 0x0000001806067223 */ /* 0x080fe20000000009 */
[-C--:B------:R-:W-:Y:S01]  /*1a90*/  FFMA R5, R8, R24.reuse, R5 ;  /* 0x0000001808057223 */ /* 0x080fe20000000005 */
[----:B------:R-:W-:Y:S01]  /*1aa0*/  FFMA R4, R4, R24, R19 ;  /* 0x0000001804047223 */ /* 0x000fe20000000013 */
[----:B------:R-:W-:-:S02]  /*1ab0*/  CS2R R8, SRZ ;  /* 0x0000000000087805 */ /* 0x000fc4000001ff00 */
[----:B------:R-:W-:Y:S02]  /*1ac0*/  CS2R R10, SRZ ;  /* 0x00000000000a7805 */ /* 0x000fe4000001ff00 */
[----:B------:R-:W-:Y:S02]  /*1ad0*/  CS2R R12, SRZ ;  /* 0x00000000000c7805 */ /* 0x000fe4000001ff00 */
[----:B------:R-:W-:Y:S01]  /*1ae0*/  CS2R R14, SRZ ;  /* 0x00000000000e7805 */ /* 0x000fe2000001ff00 */
[----:B------:R1:W-:Y:S04]  /*1af0*/  @!P4 STG.E.128 desc[UR10][R28.64], R4 ;  /* 0x000000041c00c986 */ /* 0x0003e8000c101d0a */
[----:B------:R-:W2:Y:S04]  /*1b00*/  @!P6 LDG.E.EF.128 R8, desc[UR10][R16.64+0x2000] ;  /* 0x0020000a1008e981 */ /* 0x000ea8000c0e1d00 */
[----:B------:R-:W3:Y:S01]  /*1b10*/  @!P5 LDG.E.EF.128 R12, desc[UR10][R28.64+0x2000] ;  /* 0x0020000a1c0cd981 */ /* 0x000ee2000c0e1d00 */
[----:B------:R-:W-:-:S02]  /*1b20*/  PLOP3.LUT P6, PT, PT, PT, UP0, 0x80, 0x0 ;  /* 0x000000000000781c */ /* 0x000fc40003fcf008 */
[----:B------:R-:W-:Y:S02]  /*1b30*/  PLOP3.LUT P4, PT, PT, PT, UP0, 0x80, 0x0 ;  /* 0x000000000000781c */ /* 0x000fe40003f8f008 */
[----:B------:R-:W-:Y:S02]  /*1b40*/  CS2R R18, SRZ ;  /* 0x0000000000127805 */ /* 0x000fe4000001ff00 */
[----:B------:R-:W-:Y:S02]  /*1b50*/  PLOP3.LUT P5, PT, PT, PT, UP0, 0x80, 0x0 ;  /* 0x000000000000781c */ /* 0x000fe40003faf008 */
[----:B--2---:R-:W-:Y:S02]  /*1b60*/  SEL R9, R9, RZ, !P6 ;  /* 0x000000ff09097207 */ /* 0x004fe40007000000 */
[----:B------:R-:W-:Y:S02]  /*1b70*/  PLOP3.LUT P6, PT, PT, PT, UP0, 0x80, 0x0 ;  /* 0x000000000000781c */ /* 0x000fe40003fcf008 */
[----:B------:R-:W-:-:S02]  /*1b80*/  SEL R11, R11, RZ, !P4 ;  /* 0x000000ff0b0b7207 */ /* 0x000fc40006000000 */
[----:B------:R-:W-:Y:S01]  /*1b90*/  PLOP3.LUT P4, PT, PT, PT, UP0, 0x80, 0x0 ;  /* 0x000000000000781c */ /* 0x000fe20003f8f008 */
[----:B------:R-:W-:Y:S01]  /*1ba0*/  FADD R9, R9, -UR4 ;  /* 0x8000000409097e21 */ /* 0x000fe20008000000 */
[----:B---3--:R-:W-:-:S05]  /*1bb0*/  SEL R16, R13, RZ, !P6 ;  /* 0x000000ff0d107207 */ /* 0x008fca0007000000 */
[----:B------:R-:W-:Y:S01]  /*1bc0*/  FFMA R9, R22, R9, R16 ;  /* 0x0000000916097223 */ /* 0x000fe20000000010 */
[----:B------:R-:W-:-:S06]  /*1bd0*/  CS2R R16, SRZ ;  /* 0x0000000000107805 */ /* 0x000fcc000001ff00 */
[----:B------:R-:W2:Y:S01]  /*1be0*/  @!P4 LDG.E.EF.128 R16, desc[UR10][R26.64+0x2000] ;  /* 0x0020000a1a10c981 */ /* 0x000ea2000c0e1d00 */
[----:B------:R-:W-:Y:S02]  /*1bf0*/  SEL R15, R15, RZ, !P5 ;  /* 0x000000ff0f0f7207 */ /* 0x000fe40006800000 */
[----:B------:R-:W-:-:S04]  /*1c00*/  PLOP3.LUT P5, PT, PT, PT, UP0, 0x80, 0x0 ;  /* 0x000000000000781c */ /* 0x000fc80003faf008 */
[----:B------:R-:W-:-:S05]  /*1c10*/  SEL R8, R8, RZ, !P5 ;  /* 0x000000ff08087207 */ /* 0x000fca0006800000 */
[----:B------:R-:W-:Y:S01]  /*1c20*/  FADD R13, R8, -UR4 ;  /* 0x80000004080d7e21 */ /* 0x000fe20008000000 */
[----:B------:R-:W-:Y:S01]  /*1c30*/  HFMA2.MMA R8, -RZ, RZ, 2, 0 ;  /* 0x40000000ff087435 */ /* 0x000fe200000001ff */
[----:B------:R-:W-:Y:S01]  /*1c40*/  FADD R11, R11, -UR4 ;  /* 0x800000040b0b7e21 */ /* 0x000fe20008000000 */
[----:B------:R-:W-:Y:S02]  /*1c50*/  PLOP3.LUT P4, PT, PT, PT, UP0, 0x80, 0x0 ;  /* 0x000000000000781c */ /* 0x000fe40003f8f008 */
[----:B------:R-:W-:Y:S01]  /*1c60*/  PLOP3.LUT P5, PT, PT, PT, UP0, 0x40, 0x0 ;  /* 0x000000000000781c */ /* 0x000fe20003fae808 */
[----:B------:R-:W-:Y:S01]  /*1c70*/  FFMA R11, R22, R11, R15 ;  /* 0x0000000b160b7223 */ /* 0x000fe2000000000f */
[----:B------:R-:W-:Y:S02]  /*1c80*/  PLOP3.LUT P6, PT, PT, PT, UP0, 0x80, 0x0 ;  /* 0x000000000000781c */ /* 0x000fe40003fcf008 */
[----:B------:R-:W-:Y:S02]  /*1c90*/  SEL R15, R12, RZ, !P4 ;  /* 0x000000ff0c0f7207 */ /* 0x000fe40006000000 */
[----:B------:R-:W-:-:S02]  /*1ca0*/  PLOP3.LUT P4, PT, PT, PT, UP0, 0x80, 0x0 ;  /* 0x000000000000781c */ /* 0x000fc40003f8f008 */
[----:B------:R-:W-:Y:S01]  /*1cb0*/  FSEL R12, R8, 1, P5 ;  /* 0x3f800000080c7808 */ /* 0x000fe20002800000 */
[----:B------:R-:W-:Y:S01]  /*1cc0*/  FFMA R13, R22, R13, R15 ;  /* 0x0000000d160d7223 */ /* 0x000fe2000000000f */
[----:B------:R-:W-:-:S04]  /*1cd0*/  PLOP3.LUT P5, PT, PT, PT, UP0, 0x40, 0x0 ;  /* 0x000000000000781c */ /* 0x000fc80003fae808 */
[----:B------:R-:W3:Y:S01]  /*1ce0*/  MUFU.RCP R12, R12 ;  /* 0x0000000c000c7308 */ /* 0x000ee20000001000 */
[----:B--2---:R-:W-:Y:S02]  /*1cf0*/  SEL R16, R16, RZ, !P6 ;  /* 0x000000ff10107207 */ /* 0x004fe40007000000 */
[----:B------:R-:W-:Y:S02]  /*1d00*/  SEL R8, R17, RZ, !P4 ;  /* 0x000000ff11087207 */ /* 0x000fe40006000000 */
[----:B------:R-:W-:Y:S01]  /*1d10*/  PLOP3.LUT P4, PT, PT, PT, UP0, 0x80, 0x0 ;  /* 0x000000000000781c */ /* 0x000fe20003f8f008 */
[C---:B------:R-:W-:Y:S02]  /*1d20*/  FADD R26, -R23.reuse, R16 ;  /* 0x00000010171a7221 */ /* 0x040fe40000000100 */
[----:B------:R-:W-:Y:S01]  /*1d30*/  FADD R16, -R23, R8 ;  /* 0x0000000817107221 */ /* 0x000fe20000000100 */
[----:B------:R-:W-:Y:S01]  /*1d40*/  PLOP3.LUT P6, PT, PT, PT, UP0, 0x80, 0x0 ;  /* 0x000000000000781c */ /* 0x000fe20003fcf008 */
[-C--:B------:R-:W-:Y:S01]  /*1d50*/  FFMA R8, R26, R24.reuse, R13 ;  /* 0x000000181a087223 */ /* 0x080fe2000000000d */
[----:B------:R-:W-:Y:S01]  /*1d60*/  SEL R17, R14, RZ, !P4 ;  /* 0x000000ff0e117207 */ /* 0x000fe20006000000 */
[----:B------:R-:W-:Y:S01]  /*1d70*/  FFMA R9, R16, R24, R9 ;  /* 0x0000001810097223 */ /* 0x000fe20000000009 */
[----:B------:R-:W-:-:S02]  /*1d80*/  FSEL R13, R5, RZ, P5 ;  /* 0x000000ff050d7208 */ /* 0x000fc40002800000 */
[----:B------:R-:W-:Y:S02]  /*1d90*/  MOV R14, 0x40000000 ;  /* 0x40000000000e7802 */ /* 0x000fe40000000f00 */
[----:B------:R-:W-:Y:S02]  /*1da0*/  PLOP3.LUT P4, PT, PT, PT, UP0, 0x40, 0x0 ;  /* 0x000000000000781c */ /* 0x000fe40003f8e808 */
[----:B------:R-:W-:Y:S02]  /*1db0*/  SEL R10, R10, RZ, !P6 ;  /* 0x000000ff0a0a7207 */ /* 0x000fe40007000000 */
[----:B------:R-:W-:Y:S01]  /*1dc0*/  PLOP3.LUT P5, PT, PT, PT, UP0, 0x40, 0x0 ;  /* 0x000000000000781c */ /* 0x000fe20003fae808 */
[----:B-1----:R-:W-:Y:S01]  /*1dd0*/  FADD R5, R9, -R13 ;  /* 0x8000000d09057221 */ /* 0x002fe20000000000 */
[----:B------:R-:W-:Y:S02]  /*1de0*/  PLOP3.LUT P6, PT, PT, PT, UP0, 0x40, 0x0 ;  /* 0x000000000000781c */ /* 0x000fe40003fce808 */
[----:B------:R-:W-:-:S02]  /*1df0*/  FSEL R16, R14, 1, P4 ;  /* 0x3f8000000e107808 */ /* 0x000fc40002000000 */
[----:B------:R-:W-:Y:S01]  /*1e00*/  FSEL R15, R4, RZ, P5 ;  /* 0x000000ff040f7208 */ /* 0x000fe20002800000 */
[----:B------:R-:W-:Y:S01]  /*1e10*/  FADD R4, R10, -UR4 ;  /* 0x800000040a047e21 */ /* 0x000fe20008000000 */
[----:B---3--:R-:W-:Y:S01]  /*1e20*/  FFMA R14, R12, R5, R13 ;  /* 0x000000050c0e7223 */ /* 0x008fe2000000000d */
[----:B------:R-:W-:-:S03]  /*1e30*/  FSEL R10, R16, RZ, P6 ;  /* 0x000000ff100a7208 */ /* 0x000fc60003000000 */
[----:B------:R-:W-:Y:S02]  /*1e40*/  FADD R16, R9, -R14 ;  /* 0x8000000e09107221 */ /* 0x000fe40000000000 */
[----:B------:R-:W-:Y:S01]  /*1e50*/  FADD R13, R10, R10 ;  /* 0x0000000a0a0d7221 */ /* 0x000fe20000000000 */
[----:B------:R-:W-:Y:S01]  /*1e60*/  FFMA R17, R22, R4, R17 ;  /* 0x0000000416117223 */ /* 0x000fe20000000011 */
[--C-:B------:R-:W-:Y:S01]  /*1e70*/  FADD R4, R8, -R15.reuse ;  /* 0x8000000f08047221 */ /* 0x100fe20000000000 */
[----:B------:R-:W-:Y:S01]  /*1e80*/  FFMA R5, R5, R16, RZ ;  /* 0x0000001005057223 */ /* 0x000fe200000000ff */
[C---:B------:R-:W-:Y:S01]  /*1e90*/  FMUL R16, R13.reuse, 16777216 ;  /* 0x4b8000000d107820 */ /* 0x040fe20000400000 */
[----:B------:R-:W-:Y:S01]  /*1ea0*/  FSETP.GEU.AND P4, PT, R13, 1.175494350822287508e-38, PT ;  /* 0x008000000d00780b */ /* 0x000fe20003f8e000 */
[----:B------:R-:W-:-:S03]  /*1eb0*/  FFMA R15, R12, R4, R15 ;  /* 0x000000040c0f7223 */ /* 0x000fc6000000000f */
[----:B------:R-:W-:Y:S01]  /*1ec0*/  FSEL R16, R16, R13, !P4 ;  /* 0x0000000d10107208 */ /* 0x000fe20006000000 */
[----:B------:R-:W-:-:S04]  /*1ed0*/  FADD R25, R8, -R15 ;  /* 0x8000000f08197221 */ /* 0x000fc80000000000 */
[----:B------:R-:W-:Y:S01]  /*1ee0*/  FFMA R4, R4, R25, RZ ;  /* 0x0000001904047223 */ /* 0x000fe200000000ff */
[----:B------:R-:W1:Y:S03]  /*1ef0*/  MUFU.RCP R16, R16 ;  /* 0x0000001000107308 */ /* 0x000e660000001000 */
[----:B------:R-:W-:Y:S01]  /*1f00*/  FADD R4, R4, R5 ;  /* 0x0000000504047221 */ /* 0x000fe20000000000 */
[----:B------:R-:W-:Y:S01]  /*1f10*/  FMUL R5, R10, 16777216 ;  /* 0x4b8000000a057820 */ /* 0x000fe20000400000 */
[----:B------:R-:W-:-:S04]  /*1f20*/  PLOP3.LUT P5, PT, PT, PT, UP0, 0x40, 0x0 ;  /* 0x000000000000781c */ /* 0x000fc80003fae808 */
[----:B------:R-:W-:Y:S02]  /*1f30*/  FSEL R25, R5, R10, !P4 ;  /* 0x0000000a05197208 */ /* 0x000fe40006000000 */
[----:B------:R-:W-:Y:S02]  /*1f40*/  PLOP3.LUT P6, PT, PT, PT, UP0, 0x40, 0x0 ;  /* 0x000000000000781c */ /* 0x000fe40003fce808 */
[----:B------:R-:W-:Y:S01]  /*1f50*/  FSEL R15, R15, RZ, P5 ;  /* 0x000000ff0f0f7208 */ /* 0x000fe20002800000 */
[----:B-1----:R-:W-:Y:S01]  /*1f60*/  FMUL R25, R16, R25 ;  /* 0x0000001910197220 */ /* 0x002fe20000400000 */
[----:B------:R-:W-:Y:S02]  /*1f70*/  FSETP.NEU.AND P4, PT, R13, RZ, PT ;  /* 0x000000ff0d00720b */ /* 0x000fe40003f8d000 */
[----:B------:R-:W-:Y:S02]  /*1f80*/  PLOP3.LUT P5, PT, PT, PT, UP0, 0x40, 0x0 ;  /* 0x000000000000781c */ /* 0x000fe40003fae808 */
[----:B------:R-:W-:-:S02]  /*1f90*/  FSEL R14, R14, RZ, P6 ;  /* 0x000000ff0e0e7208 */ /* 0x000fc40003000000 */
[----:B------:R-:W-:Y:S02]  /*1fa0*/  FSEL R25, R25, RZ, P4 ;  /* 0x000000ff19197208 */ /* 0x000fe40002000000 */
[----:B------:R-:W-:Y:S02]  /*1fb0*/  FSEL R4, R4, RZ, P5 ;  /* 0x000000ff04047208 */ /* 0x000fe40002800000 */
[----:B------:R-:W-:Y:S02]  /*1fc0*/  PLOP3.LUT P4, PT, PT, PT, UP0, 0x80, 0x0 ;  /* 0x000000000000781c */ /* 0x000fe40003f8f008 */
[----:B------:R-:W-:Y:S01]  /*1fd0*/  PLOP3.LUT P5, PT, PT, PT, UP0, 0x80, 0x0 ;  /* 0x000000000000781c */ /* 0x000fe20003faf008 */
[----:B------:R-:W-:Y:S01]  /*1fe0*/  FADD R14, -R15, R14 ;  /* 0x0000000e0f0e7221 */ /* 0x000fe20000000100 */
[----:B------:R-:W-:Y:S02]  /*1ff0*/  SEL R26, R18, RZ, !P4 ;  /* 0x000000ff121a7207 */ /* 0x000fe40006000000 */
[----:B------:R-:W-:Y:S01]  /*2000*/  SEL R22, R19, RZ, !P5 ;  /* 0x000000ff13167207 */ /* 0x000fe20006800000 */
[----:B------:R-:W-:Y:S01]  /*2010*/  FADD R16, R10, R13 ;  /* 0x0000000d0a107221 */ /* 0x000fe20000000000 */
[----:B------:R-:W-:Y:S01]  /*2020*/  FMUL R27, R14, R14 ;  /* 0x0000000e0e1b7220 */ /* 0x000fe20000400000 */
[----:B------:R-:W-:-:S02]  /*2030*/  FADD R26, -R23, R26 ;  /* 0x0000001a171a7221 */ /* 0x000fc40000000100 */
[----:B------:R-:W-:Y:S01]  /*2040*/  FADD R22, -R23, R22 ;  /* 0x0000001617167221 */ /* 0x000fe20000000100 */
[----:B------:R-:W-:Y:S01]  /*2050*/  FADD R18, R10, R16 ;  /* 0x000000100a127221 */ /* 0x000fe20000000000 */
[----:B------:R-:W-:Y:S01]  /*2060*/  FMUL R23, R16, 16777216 ;  /* 0x4b80000010177820 */ /* 0x000fe20000400000 */
[----:B------:R-:W-:Y:S01]  /*2070*/  FMUL R27, R10, R27 ;  /* 0x0000001b0a1b7220 */ /* 0x000fe20000400000 */
[----:B------:R-:W-:Y:S01]  /*2080*/  FSETP.GEU.AND P4, PT, R16, 1.175494350822287508e-38, PT ;  /* 0x008000001000780b */ /* 0x000fe20003f8e000 */
[----:B------:R-:W-:Y:S01]  /*2090*/  FFMA R14, R14, R25, R15 ;  /* 0x000000190e0e7223 */ /* 0x000fe2000000000f */
[----:B------:R-:W-:Y:S01]  /*20a0*/  FSETP.GEU.AND P5, PT, R18, 1.175494350822287508e-38, PT ;  /* 0x008000001200780b */ /* 0x000fe20003fae000 */
[----:B------:R-:W-:Y:S01]  /*20b0*/  FFMA R15, R25, R27, R4 ;  /* 0x0000001b190f7223 */ /* 0x000fe20000000004 */
[----:B------:R-:W-:Y:S02]  /*20c0*/  FSEL R23, R23, R16, !P4 ;  /* 0x0000001017177208 */ /* 0x000fe40006000000 */
[----:B------:R-:W-:-:S02]  /*20d0*/  FSEL R4, R5, R10, !P4 ;  /* 0x0000000a05047208 */ /* 0x000fc40006000000 */
[----:B------:R-:W-:Y:S02]  /*20e0*/  PLOP3.LUT P4, PT, PT, PT, UP0, 0x40, 0x0 ;  /* 0x000000000000781c */ /* 0x000fe40003f8e808 */
[----:B------:R-:W-:Y:S01]  /*20f0*/  FSEL R19, R5, R10, !P5 ;  /* 0x0000000a05137208 */ /* 0x000fe20006800000 */
[----:B------:R-:W-:Y:S01]  /*2100*/  FFMA R10, R26, R24, R17 ;  /* 0x000000181a0a7223 */ /* 0x000fe20000000011 */
[----:B------:R-:W-:Y:S01]  /*2110*/  FMUL R5, R18, 16777216 ;  /* 0x4b80000012057820 */ /* 0x000fe20000400000 */
[----:B------:R-:W1:Y:S01]  /*2120*/  MUFU.RCP R23, R23 ;  /* 0x0000001700177308 */ /* 0x000e620000001000 */
[----:B------:R-:W-:-:S03]  /*2130*/  FSEL R17, R6, RZ, P4 ;  /* 0x000000ff06117208 */ /* 0x000fc60002000000 */
[----:B------:R-:W-:Y:S02]  /*2140*/  FSEL R25, R5, R18, !P5 ;  /* 0x0000001205197208 */ /* 0x000fe40006800000 */
[----:B------:R-:W-:Y:S01]  /*2150*/  FADD R5, R10, -R17 ;  /* 0x800000110a057221 */ /* 0x000fe20000000000 */
[----:B------:R-:W-:-:S03]  /*2160*/  PLOP3.LUT P5, PT, PT, PT, UP0, 0x40, 0x0 ;  /* 0x000000000000781c */ /* 0x000fc60003fae808 */
[----:B------:R-:W-:Y:S01]  /*2170*/  FFMA R17, R12, R5, R17 ;  /* 0x000000050c117223 */ /* 0x000fe20000000011 */
[----:B------:R-:W-:Y:S01]  /*2180*/  FSEL R7, R7, RZ, P5 ;  /* 0x000000ff07077208 */ /* 0x000fe20002800000 */
[----:B------:R-:W-:Y:S02]  /*2190*/  FFMA R11, R22, R24, R11 ;  /* 0x00000018160b7223 */ /* 0x000fe4000000000b */
[----:B------:R-:W-:Y:S01]  /*21a0*/  FADD R26, R10, -R17 ;  /* 0x800000110a1a7221 */ /* 0x000fe20000000000 */
[----:B-1----:R-:W-:Y:S01]  /*21b0*/  FMUL R6, R23, R4 ;  /* 0x0000000417067220 */ /* 0x002fe20000400000 */
[----:B------:R-:W1:Y:S01]  /*21c0*/  MUFU.RCP R22, R25 ;  /* 0x0000001900167308 */ /* 0x000e620000001000 */
[--C-:B------:R-:W-:Y:S01]  /*21d0*/  FADD R4, R11, -R7.reuse ;  /* 0x800000070b047221 */ /* 0x100fe20000000000 */
[----:B------:R-:W-:Y:S01]  /*21e0*/  FFMA R26, R5, R26, RZ ;  /* 0x0000001a051a7223 */ /* 0x000fe200000000ff */
[----:B------:R-:W-:Y:S02]  /*21f0*/  PLOP3.LUT P4, PT, PT, PT, UP0, 0x40, 0x0 ;  /* 0x000000000000781c */ /* 0x000fe40003f8e808 */
[----:B------:R-:W-:Y:S01]  /*2200*/  PLOP3.LUT P5, PT, PT, PT, UP0, 0x40, 0x0 ;  /* 0x000000000000781c */ /* 0x000fe20003fae808 */
[----:B------:R-:W-:Y:S01]  /*2210*/  FFMA R12, R12, R4, R7 ;  /* 0x000000040c0c7223 */ /* 0x000fe20000000007 */
[----:B------:R-:W-:-:S02]  /*2220*/  FSEL R26, R26, RZ, P4 ;  /* 0x000000ff1a1a7208 */ /* 0x000fc40002000000 */
[----:B------:R-:W-:Y:S01]  /*2230*/  FSETP.NEU.AND P4, PT, R16, RZ, PT ;  /* 0x000000ff1000720b */ /* 0x000fe20003f8d000 */
[----:B------:R-:W-:Y:S01]  /*2240*/  FADD R5, R11, -R12 ;  /* 0x8000000c0b057221 */ /* 0x000fe20000000000 */
[----:B------:R-:W-:Y:S02]  /*2250*/  FSEL R7, R17, RZ, P5 ;  /* 0x000000ff11077208 */ /* 0x000fe40002800000 */
[----:B------:R-:W-:Y:S01]  /*2260*/  FSEL R6, R6, RZ, P4 ;  /* 0x000000ff06067208 */ /* 0x000fe20002000000 */
[----:B------:R-:W-:Y:S01]  /*2270*/  FFMA R5, R4, R5, RZ ;  /* 0x0000000504057223 */ /* 0x000fe200000000ff */
[----:B------:R-:W-:Y:S01]  /*2280*/  PLOP3.LUT P6, PT, PT, PT, UP0, 0x40, 0x0 ;  /* 0x000000000000781c */ /* 0x000fe20003fce808 */
[----:B------:R-:W-:Y:S01]  /*2290*/  FADD R7, R7, -R14 ;  /* 0x8000000e07077221 */ /* 0x000fe20000000000 */
[----:B------:R-:W-:Y:S01]  /*22a0*/  FADD R4, R18, R18 ;  /* 0x0000001212047221 */ /* 0x000fe20000000000 */
[----:B-1----:R-:W-:Y:S01]  /*22b0*/  FMUL R19, R22, R19 ;  /* 0x0000001316137220 */ /* 0x002fe20000400000 */
[----:B------:R-:W-:Y:S01]  /*22c0*/  PLOP3.LUT P4, PT, PT, PT, UP0, 0x40, 0x0 ;  /* 0x000000000000781c */ /* 0x000fe20003f8e808 */
[C---:B------:R-:W-:Y:S01]  /*22d0*/  FFMA R14, R7.reuse, R6, R14 ;  /* 0x00000006070e7223 */ /* 0x040fe2000000000e */
[----:B------:R-:W-:Y:S01]  /*22e0*/  FMUL R22, R7, R7 ;  /* 0x0000000707167220 */ /* 0x000fe20000400000 */
[----:B------:R-:W-:-:S02]  /*22f0*/  FSEL R7, R5, RZ, P6 ;  /* 0x000000ff05077208 */ /* 0x000fc40003000000 */
[C---:B------:R-:W-:Y:S01]  /*2300*/  FSETP.GEU.AND P6, PT, |R4|.reuse, 1.175494350822287508e-38, PT ;  /* 0x008000000400780b */ /* 0x040fe20003fce200 */
[----:B------:R-:W-:Y:S01]  /*2310*/  FMUL R5, R4, 0.25 ;  /* 0x3e80000004057820 */ /* 0x000fe20000400000 */
[----:B------:R-:W-:Y:S02]  /*2320*/  FSETP.NEU.AND P5, PT, R18, RZ, PT ;  /* 0x000000ff1200720b */ /* 0x000fe40003fad000 */
[----:B------:R-:W-:Y:S02]  /*2330*/  FSEL R17, R12, RZ, P4 ;  /* 0x000000ff0c117208 */ /* 0x000fe40002000000 */
[----:B------:R-:W-:Y:S01]  /*2340*/  FSETP.GT.AND P4, PT, |R4|, 8.50705917302346158658e+37, PT ;  /* 0x7e8000000400780b */ /* 0x000fe20003f84200 */
[----:B------:R-:W-:Y:S01]  /*2350*/  FMUL R22, R13, R22 ;  /* 0x000000160d167220 */ /* 0x000fe20000400000 */
[----:B------:R-:W-:Y:S01]  /*2360*/  FSEL R19, R19, RZ, P5 ;  /* 0x000000ff13137208 */ /* 0x000fe20002800000 */
[----:B------:R-:W-:Y:S01]  /*2370*/  FADD R13, R17, -R14 ;  /* 0x8000000e110d7221 */ /* 0x000fe20000000000 */
[----:B------:R-:W-:Y:S01]  /*2380*/  FSEL R12, R5, R4, P4 ;  /* 0x00000004050c7208 */ /* 0x000fe20002000000 */
[----:B------:R-:W-:-:S02]  /*2390*/  FADD R15, R26, R15 ;  /* 0x0000000f1a0f7221 */ /* 0x000fc40000000000 */
[C---:B------:R-:W-:Y:S02]  /*23a0*/  FFMA R14, R13.reuse, R19, R14 ;  /* 0x000000130d0e7223 */ /* 0x040fe4000000000e */
[----:B------:R-:W-:Y:S01]  /*23b0*/  @!P6 FMUL R12, R12, 16777216 ;  /* 0x4b8000000c0ce820 */ /* 0x000fe20000400000 */
[----:B------:R-:W-:Y:S01]  /*23c0*/  FFMA R22, R6, R22, R15 ;  /* 0x0000001606167223 */ /* 0x000fe2000000000f */
[----:B------:R-:W-:Y:S02]  /*23d0*/  FMUL R15, R13, R13 ;  /* 0x0000000d0d0f7220 */ /* 0x000fe40000400000 */
[----:B------:R-:W1:Y:S01]  /*23e0*/  SHFL.BFLY PT, R13, R14, 0x10, 0x1f ;  /* 0x0e001f000e0d7f89 */ /* 0x000e6200000e0000 */
[----:B------:R-:W-:Y:S01]  /*23f0*/  FADD R22, R7, R22 ;  /* 0x0000001607167221 */ /* 0x000fe20000000000 */
[----:B------:R-:W2:Y:S01]  /*2400*/  MUFU.RCP R12, R12 ;  /* 0x0000000c000c7308 */ /* 0x000ea20000001000 */
[----:B------:R-:W-:Y:S01]  /*2410*/  FMUL R7, R18, 0.25 ;  /* 0x3e80000012077820 */ /* 0x000fe20000400000 */
[----:B------:R-:W-:-:S04]  /*2420*/  FMUL R15, R16, R15 ;  /* 0x0000000f100f7220 */ /* 0x000fc80000400000 */
[----:B------:R-:W-:Y:S01]  /*2430*/  FSEL R7, R7, R18, P4 ;  /* 0x0000001207077208 */ /* 0x000fe20002000000 */
[----:B------:R-:W-:Y:S01]  /*2440*/  FFMA R19, R19, R15, R22 ;  /* 0x0000000f13137223 */ /* 0x000fe20000000016 */
[----:B------:R-:W-:-:S03]  /*2450*/  FADD R6, R4, R4 ;  /* 0x0000000404067221 */ /* 0x000fc60000000000 */
[----:B------:R-:W-:Y:S01]  /*2460*/  @!P6 FMUL R7, R7, 16777216 ;  /* 0x4b8000000707e820 */ /* 0x000fe20000400000 */
[----:B------:R-:W3:Y:S01]  /*2470*/  SHFL.BFLY PT, R16, R19, 0x10, 0x1f ;  /* 0x0e001f0013107f89 */ /* 0x000ee200000e0000 */
[----:B------:R-:W-:Y:S02]  /*2480*/  FSETP.NEU.AND P5, PT, R4, RZ, PT ;  /* 0x000000ff0400720b */ /* 0x000fe40003fad000 */
[----:B--2---:R-:W-:Y:S01]  /*2490*/  FMUL R15, R12, R7 ;  /* 0x000000070c0f7220 */ /* 0x004fe20000400000 */
[C---:B------:R-:W-:Y:S01]  /*24a0*/  FSETP.GEU.AND P6, PT, |R6|.reuse, 1.175494350822287508e-38, PT ;  /* 0x008000000600780b */ /* 0x040fe20003fce200 */
[C---:B------:R-:W-:Y:S01]  /*24b0*/  FMUL R7, R6.reuse, 0.25 ;  /* 0x3e80000006077820 */ /* 0x040fe20000400000 */
[----:B------:R-:W-:Y:S02]  /*24c0*/  FSETP.GT.AND P4, PT, |R6|, 8.50705917302346158658e+37, PT ;  /* 0x7e8000000600780b */ /* 0x000fe40003f84200 */
[----:B------:R-:W-:Y:S01]  /*24d0*/  FSEL R15, R15, RZ, P5 ;  /* 0x000000ff0f0f7208 */ /* 0x000fe20002800000 */
[----:B-1----:R-:W-:Y:S01]  /*24e0*/  FADD R13, -R14, R13 ;  /* 0x0000000d0e0d7221 */ /* 0x002fe20000000100 */
[----:B------:R-:W-:-:S03]  /*24f0*/  FSEL R17, R7, R6, P4 ;  /* 0x0000000607117208 */ /* 0x000fc60002000000 */
[C---:B------:R-:W-:Y:S01]  /*2500*/  FFMA R14, R13.reuse, R15, R14 ;  /* 0x0000000f0d0e7223 */ /* 0x040fe2000000000e */
[----:B------:R-:W-:-:S03]  /*2510*/  FMUL R13, R13, R13 ;  /* 0x0000000d0d0d7220 */ /* 0x000fc60000400000 */
[----:B------:R-:W-:Y:S01]  /*2520*/  @!P6 FMUL R17, R17, 16777216 ;  /* 0x4b8000001111e820 */ /* 0x000fe20000400000 */
[----:B------:R-:W-:Y:S02]  /*2530*/  FMUL R18, R18, R13 ;  /* 0x0000000d12127220 */ /* 0x000fe40000400000 */
[----:B------:R-:W1:Y:S03]  /*2540*/  SHFL.BFLY PT, R13, R14, 0x8, 0x1f ;  /* 0x0d001f000e0d7f89 */ /* 0x000e6600000e0000 */
[----:B------:R-:W2:Y:S01]  /*2550*/  MUFU.RCP R17, R17 ;  /* 0x0000001100117308 */ /* 0x000ea20000001000 */
[----:B---3--:R-:W-:-:S04]  /*2560*/  FADD R16, R19, R16 ;  /* 0x0000001013107221 */ /* 0x008fc80000000000 */
[----:B------:R-:W-:Y:S01]  /*2570*/  FFMA R15, R15, R18, R16 ;  /* 0x000000120f0f7223 */ /* 0x000fe20000000010 */
[----:B------:R-:W-:Y:S01]  /*2580*/  FSEL R18, R5, R4, P4 ;  /* 0x0000000405127208 */ /* 0x000fe20002000000 */
[----:B------:R-:W-:-:S03]  /*2590*/  FADD R12, R6, R6 ;  /* 0x00000006060c7221 */ /* 0x000fc60000000000 */
[----:B------:R-:W3:Y:S01]  /*25a0*/  SHFL.BFLY PT, R16, R15, 0x8, 0x1f ;  /* 0x0d001f000f107f89 */ /* 0x000ee200000e0000 */
[----:B------:R-:W-:Y:S01]  /*25b0*/  @!P6 FMUL R18, R18, 16777216 ;  /* 0x4b8000001212e820 */ /* 0x000fe20000400000 */
[C---:B------:R-:W-:Y:S01]  /*25c0*/  FSETP.GEU.AND P6, PT, |R12|.reuse, 1.175494350822287508e-38, PT ;  /* 0x008000000c00780b */ /* 0x040fe20003fce200 */
[----:B------:R-:W-:Y:S01]  /*25d0*/  FMUL R5, R12, 0.25 ;  /* 0x3e8000000c057820 */ /* 0x000fe20000400000 */
[----:B------:R-:W-:Y:S01]  /*25e0*/  FSETP.NEU.AND P5, PT, R6, RZ, PT ;  /* 0x000000ff0600720b */ /* 0x000fe20003fad000 */
[----:B--2---:R-:W-:Y:S01]  /*25f0*/  FMUL R18, R17, R18 ;  /* 0x0000001211127220 */ /* 0x004fe20000400000 */
[----:B------:R-:W-:-:S04]  /*2600*/  FSETP.GT.AND P4, PT, |R12|, 8.50705917302346158658e+37, PT ;  /* 0x7e8000000c00780b */ /* 0x000fc80003f84200 */
[----:B------:R-:W-:Y:S01]  /*2610*/  FSEL R17, R18, RZ, P5 ;  /* 0x000000ff12117208 */ /* 0x000fe20002800000 */
[----:B-1----:R-:W-:Y:S01]  /*2620*/  FADD R13, -R14, R13 ;  /* 0x0000000d0e0d7221 */ /* 0x002fe20000000100 */
[----:B------:R-:W-:-:S03]  /*2630*/  FSEL R18, R5, R12, P4 ;  /* 0x0000000c05127208 */ /* 0x000fc60002000000 */
[C---:B------:R-:W-:Y:S02]  /*2640*/  FFMA R14, R13.reuse, R17, R14 ;  /* 0x000000110d0e7223 */ /* 0x040fe4000000000e */
[----:B------:R-:W-:Y:S01]  /*2650*/  @!P6 FMUL R18, R18, 16777216 ;  /* 0x4b8000001212e820 */ /* 0x000fe20000400000 */
[----:B------:R-:W-:Y:S02]  /*2660*/  FMUL R19, R13, R13 ;  /* 0x0000000d0d137220 */ /* 0x000fe40000400000 */
[----:B------:R-:W1:Y:S02]  /*2670*/  SHFL.BFLY PT, R13, R14, 0x4, 0x1f ;  /* 0x0c801f000e0d7f89 */ /* 0x000e6400000e0000 */
[----:B------:R-:W-:Y:S01]  /*2680*/  FMUL R19, R4, R19 ;  /* 0x0000001304137220 */ /* 0x000fe20000400000 */
[----:B------:R-:W2:Y:S01]  /*2690*/  MUFU.RCP R18, R18 ;  /* 0x0000001200127308 */ /* 0x000ea20000001000 */
[----:B---3--:R-:W-:Y:S01]  /*26a0*/  FADD R16, R15, R16 ;  /* 0x000000100f107221 */ /* 0x008fe20000000000 */
[----:B------:R-:W-:-:S03]  /*26b0*/  FSEL R7, R7, R6, P4 ;  /* 0x0000000607077208 */ /* 0x000fc60002000000 */
[----:B------:R-:W-:Y:S02]  /*26c0*/  FFMA R17, R17, R19, R16 ;  /* 0x0000001311117223 */ /* 0x000fe40000000010 */
[----:B------:R-:W-:-:S03]  /*26d0*/  @!P6 FMUL R7, R7, 16777216 ;  /* 0x4b8000000707e820 */ /* 0x000fc60000400000 */
[----:B------:R-:W3:Y:S01]  /*26e0*/  SHFL.BFLY PT, R16, R17, 0x4, 0x1f ;  /* 0x0c801f0011107f89 */ /* 0x000ee200000e0000 */
[C---:B------:R-:W-:Y:S01]  /*26f0*/  FADD R4, R12.reuse, R12 ;  /* 0x0000000c0c047221 */ /* 0x040fe20000000000 */
[----:B------:R-:W-:Y:S01]  /*2700*/  FSETP.NEU.AND P4, PT, R12, RZ, PT ;  /* 0x000000ff0c00720b */ /* 0x000fe20003f8d000 */
[----:B--2---:R-:W-:-:S03]  /*2710*/  FMUL R15, R18, R7 ;  /* 0x00000007120f7220 */ /* 0x004fc60000400000 */
[C---:B------:R-:W-:Y:S01]  /*2720*/  FSETP.GEU.AND P5, PT, |R4|.reuse, 1.175494350822287508e-38, PT ;  /* 0x008000000400780b */ /* 0x040fe20003fae200 */
[----:B------:R-:W-:Y:S01]  /*2730*/  FMUL R7, R4, 0.25 ;  /* 0x3e80000004077820 */ /* 0x000fe20000400000 */
[----:B------:R-:W-:Y:S01]  /*2740*/  FSEL R15, R15, RZ, P4 ;  /* 0x000000ff0f0f7208 */ /* 0x000fe20002000000 */
[----:B-1----:R-:W-:Y:S01]  /*2750*/  FADD R13, -R14, R13 ;  /* 0x0000000d0e0d7221 */ /* 0x002fe20000000100 */
[----:B------:R-:W-:-:S03]  /*2760*/  FSETP.GT.AND P4, PT, |R4|, 8.50705917302346158658e+37, PT ;  /* 0x7e8000000400780b */ /* 0x000fc60003f84200 */
[----:B------:R-:W-:Y:S01]  /*2770*/  FFMA R14, R13, R15, R14 ;  /* 0x0000000f0d0e7223 */ /* 0x000fe2000000000e */
[----:B------:R-:W-:Y:S01]  /*2780*/  FSEL R18, R7, R4, P4 ;  /* 0x0000000407127208 */ /* 0x000fe20002000000 */
[----:B------:R-:W-:-:S03]  /*2790*/  FMUL R13, R13, R13 ;  /* 0x0000000d0d0d7220 */ /* 0x000fc60000400000 */
[----:B------:R-:W1:Y:S01]  /*27a0*/  SHFL.BFLY PT, R19, R14, 0x2, 0x1f ;  /* 0x0c401f000e137f89 */ /* 0x000e6200000e0000 */
[----:B------:R-:W-:Y:S01]  /*27b0*/  @!P5 FMUL R18, R18, 16777216 ;  /* 0x4b8000001212d820 */ /* 0x000fe20000400000 */
[----:B------:R-:W-:Y:S01]  /*27c0*/  FMUL R13, R6, R13 ;  /* 0x0000000d060d7220 */ /* 0x000fe20000400000 */
[----:B---3--:R-:W-:-:S04]  /*27d0*/  FADD R16, R17, R16 ;  /* 0x0000001011107221 */ /* 0x008fc80000000000 */
[----:B------:R-:W2:Y:S01]  /*27e0*/  MUFU.RCP R18, R18 ;  /* 0x0000001200127308 */ /* 0x000ea20000001000 */
[----:B------:R-:W-:Y:S01]  /*27f0*/  FFMA R15, R15, R13, R16 ;  /* 0x0000000d0f0f7223 */ /* 0x000fe20000000010 */
[----:B------:R-:W-:-:S04]  /*2800*/  FSEL R5, R5, R12, P4 ;  /* 0x0000000c05057208 */ /* 0x000fc80002000000 */
[----:B------:R-:W3:Y:S01]  /*2810*/  SHFL.BFLY PT, R6, R15, 0x2, 0x1f ;  /* 0x0c401f000f067f89 */ /* 0x000ee200000e0000 */
[----:B------:R-:W-:Y:S01]  /*2820*/  @!P5 FMUL R5, R5, 16777216 ;  /* 0x4b8000000505d820 */ /* 0x000fe20000400000 */
[----:B------:R-:W-:-:S03]  /*2830*/  FSETP.NEU.AND P4, PT, R4, RZ, PT ;  /* 0x000000ff0400720b */ /* 0x000fc60003f8d000 */
[----:B--2---:R-:W-:Y:S01]  /*2840*/  FMUL R13, R18, R5 ;  /* 0x00000005120d7220 */ /* 0x004fe20000400000 */
[----:B------:R-:W-:Y:S01]  /*2850*/  FADD R5, R4, R4 ;  /* 0x0000000404057221 */ /* 0x000fe20000000000 */
[----:B-1----:R-:W-:-:S03]  /*2860*/  FADD R19, -R14, R19 ;  /* 0x000000130e137221 */ /* 0x002fc60000000100 */
[----:B------:R-:W-:Y:S01]  /*2870*/  FSEL R13, R13, RZ, P4 ;  /* 0x000000ff0d0d7208 */ /* 0x000fe20002000000 */
[----:B------:R-:W-:Y:S01]  /*2880*/  FMUL R17, R19, R19 ;  /* 0x0000001313117220 */ /* 0x000fe20000400000 */
[----:B------:R-:W-:-:S03]  /*2890*/  FSETP.GEU.AND P5, PT, |R5|, 1.175494350822287508e-38, PT ;  /* 0x008000000500780b */ /* 0x000fc60003fae200 */
[----:B------:R-:W-:Y:S01]  /*28a0*/  FMUL R17, R12, R17 ;  /* 0x000000110c117220 */ /* 0x000fe20000400000 */
[----:B------:R-:W-:Y:S01]  /*28b0*/  FFMA R14, R19, R13, R14 ;  /* 0x0000000d130e7223 */ /* 0x000fe2000000000e */
[C---:B------:R-:W-:Y:S01]  /*28c0*/  FMUL R12, R5.reuse, 0.25 ;  /* 0x3e800000050c7820 */ /* 0x040fe20000400000 */
[----:B------:R-:W-:Y:S01]  /*28d0*/  FSETP.GT.AND P4, PT, |R5|, 8.50705917302346158658e+37, PT ;  /* 0x7e8000000500780b */ /* 0x000fe20003f84200 */
[----:B---3--:R-:W-:Y:S02]  /*28e0*/  FADD R6, R15, R6 ;  /* 0x000000060f067221 */ /* 0x008fe40000000000 */
[----:B------:R-:W1:Y:S01]  /*28f0*/  SHFL.BFLY PT, R15, R14, 0x1, 0x1f ;  /* 0x0c201f000e0f7f89 */ /* 0x000e6200000e0000 */
[----:B------:R-:W-:Y:S01]  /*2900*/  FSEL R16, R12, R5, P4 ;  /* 0x000000050c107208 */ /* 0x000fe20002000000 */
[----:B------:R-:W-:Y:S01]  /*2910*/  FFMA R6, R13, R17, R6 ;  /* 0x000000110d067223 */ /* 0x000fe20000000006 */
[----:B------:R-:W-:-:S03]  /*2920*/  PLOP3.LUT P6, PT, PT, PT, UP0, 0x80, 0x0 ;  /* 0x000000000000781c */ /* 0x000fc60003fcf008 */
[----:B------:R-:W-:Y:S01]  /*2930*/  @!P5 FMUL R16, R16, 16777216 ;  /* 0x4b8000001010d820 */ /* 0x000fe20000400000 */
[----:B------:R-:W2:Y:S05]  /*2940*/  SHFL.BFLY PT, R13, R6, 0x1, 0x1f ;  /* 0x0c201f00060d7f89 */ /* 0x000eaa00000e0000 */
[----:B------:R-:W3:Y:S01]  /*2950*/  MUFU.RCP R16, R16 ;  /* 0x0000001000107308 */ /* 0x000ee20000001000 */
[----:B------:R-:W-:-:S03]  /*2960*/  FSEL R7, R7, R4, P4 ;  /* 0x0000000407077208 */ /* 0x000fc60002000000 */
[----:B------:R-:W-:Y:S01]  /*2970*/  @!P6 STG.E.128 desc[UR10][R28.64+0x2000], R8 ;  /* 0x002000081c00e986 */ /* 0x000fe2000c101d0a */
[----:B------:R-:W-:Y:S01]  /*2980*/  BAR.SYNC.DEFER_BLOCKING 0x0 ;  /* 0x0000000000007b1d */ /* 0x000fe20000010000 */
[----:B------:R-:W-:Y:S01]  /*2990*/  @!P5 FMUL R7, R7, 16777216 ;  /* 0x4b8000000707d820 */ /* 0x000fe20000400000 */
[----:B-1----:R-:W-:Y:S01]  /*29a0*/  FADD R15, -R14, R15 ;  /* 0x0000000f0e0f7221 */ /* 0x002fe20000000100 */
[----:B------:R-:W-:Y:S02]  /*29b0*/  FSETP.NEU.AND P4, PT, R5, RZ, PT ;  /* 0x000000ff0500720b */ /* 0x000fe40003f8d000 */
[----:B---3--:R-:W-:Y:S01]  /*29c0*/  FMUL R7, R16, R7 ;  /* 0x0000000710077220 */ /* 0x008fe20000400000 */
[----:B------:R-:W-:Y:S01]  /*29d0*/  FMUL R17, R15, R15 ;  /* 0x0000000f0f117220 */ /* 0x000fe20000400000 */
[----:B------:R-:W1:Y:S01]  /*29e0*/  S2R R12, SR_TID.X ;  /* 0x00000000000c7919 */ /* 0x000e620000002100 */
[----:B--2---:R-:W-:Y:S02]  /*29f0*/  FADD R18, R6, R13 ;  /* 0x0000000d06127221 */ /* 0x004fe40000000000 */
[----:B------:R-:W-:Y:S01]  /*2a00*/  FSEL R7, R7, RZ, P4 ;  /* 0x000000ff07077208 */ /* 0x000fe20002000000 */
[----:B------:R-:W-:-:S04]  /*2a10*/  FMUL R17, R4, R17 ;  /* 0x0000001104117220 */ /* 0x000fc80000400000 */
[----:B------:R-:W-:Y:S01]  /*2a20*/  FFMA R15, R15, R7, R14 ;  /* 0x000000070f0f7223 */ /* 0x000fe2000000000e */
[----:B------:R-:W-:Y:S01]  /*2a30*/  FFMA R17, R7, R17, R18 ;  /* 0x0000001107117223 */ /* 0x000fe20000000012 */
[----:B------:R-:W-:Y:S04]  /*2a40*/  @!P3 STS [R20+UR8+0x80], R5 ;  /* 0x000080051400b988 */ /* 0x000fe80008000808 */
[----:B------:R2:W-:Y:S04]  /*2a50*/  @!P3 STS [R20+UR8], R15 ;  /* 0x0000000f1400b988 */ /* 0x0005e80008000808 */
[----:B------:R3:W-:Y:S01]  /*2a60*/  @!P3 STS [R20+UR8+0x40], R17 ;  /* 0x000040111400b988 */ /* 0x0007e20008000808 */
[----:B-1----:R-:W-:Y:S01]  /*2a70*/  SHF.L.U32 R12, R12, 0x2, RZ ;  /* 0x000000020c0c7819 */ /* 0x002fe200000006ff */
[----:B------:R-:W-:Y:S01]  /*2a80*/  BAR.SYNC.DEFER_BLOCKING 0x0 ;  /* 0x0000000000007b1d */ /* 0x000fe20000010000 */
[----:B--2---:R-:W-:-:S07]  /*2a90*/  HFMA2.MMA R15, -RZ, RZ, 0.6875, 0 ;  /* 0x39800000ff0f7435 */ /* 0x004fce00000001ff */
[----:B---3--:R-:W1:Y:S01]  /*2aa0*/  LDC.64 R16, c[0x0][0x248] ;  /* 0x00009200ff107b82 */ /* 0x008e620000000a00 */
[----:B------:R-:W2:Y:S04]  /*2ab0*/  @!P2 LDS R2, [R12+UR8+0x80] ;  /* 0x000080080c02a984 */ /* 0x000ea80008000800 */
[----:B------:R-:W-:Y:S04]  /*2ac0*/  @!P2 LDS R3, [R12+UR8] ;  /* 0x000000080c03a984 */ /* 0x000fe80008000800 */
[----:B------:R-:W-:Y:S04]  /*2ad0*/  @!P2 LDS R0, [R12+UR8+0x40] ;  /* 0x000040080c00a984 */ /* 0x000fe80008000800 */
[----:B--2---:R-:W2:Y:S02]  /*2ae0*/  SHFL.BFLY PT, R7, R2, 0x8, 0x1f ;  /* 0x0d001f0002077f89 */ /* 0x004ea400000e0000 */
[----:B--2---:R-:W-:-:S05]  /*2af0*/  FADD R6, R2, R7 ;  /* 0x0000000702067221 */ /* 0x004fca0000000000 */
[C---:B------:R-:W-:Y:S01]  /*2b00*/  FSETP.GEU.AND P3, PT, |R6|.reuse, 1.175494350822287508e-38, PT ;  /* 0x008000000600780b */ /* 0x040fe20003f6e200 */
[C---:B------:R-:W-:Y:S01]  /*2b10*/  FMUL R9, R6.reuse, 0.25 ;  /* 0x3e80000006097820 */ /* 0x040fe20000400000 */
[----:B------:R-:W-:Y:S01]  /*2b20*/  FSETP.GT.AND P2, PT, |R6|, 8.50705917302346158658e+37, PT ;  /* 0x7e8000000600780b */ /* 0x000fe20003f44200 */
[----:B------:R-:W2:Y:S03]  /*2b30*/  SHFL.BFLY PT, R5, R6, 0x4, 0x1f ;  /* 0x0c801f0006057f89 */ /* 0x000ea600000e0000 */
[----:B------:R-:W-:Y:S01]  /*2b40*/  FSEL R10, R9, R6, P2 ;  /* 0x00000006090a7208 */ /* 0x000fe20001000000 */
[----:B------:R-:W3:Y:S06]  /*2b50*/  SHFL.BFLY PT, R8, R3, 0x8, 0x1f ;  /* 0x0d001f0003087f89 */ /* 0x000eec00000e0000 */
[----:B------:R-:W-:Y:S01]  /*2b60*/  @!P3 FMUL R10, R10, 16777216 ;  /* 0x4b8000000a0ab820 */ /* 0x000fe20000400000 */
[----:B------:R-:W4:Y:S05]  /*2b70*/  SHFL.BFLY PT, R9, R0, 0x8, 0x1f ;  /* 0x0d001f0000097f89 */ /* 0x000f2a00000e0000 */
[----:B------:R-:W5:Y:S01]  /*2b80*/  MUFU.RCP R10, R10 ;  /* 0x0000000a000a7308 */ /* 0x000f620000001000 */
[----:B------:R-:W-:-:S04]  /*2b90*/  @P2 FMUL R7, R7, 0.25 ;  /* 0x3e80000007072820 */ /* 0x000fc80000400000 */
[----:B------:R-:W-:Y:S01]  /*2ba0*/  @!P3 FMUL R7, R7, 16777216 ;  /* 0x4b8000000707b820 */ /* 0x000fe20000400000 */
[C---:B------:R-:W-:Y:S01]  /*2bb0*/  FSETP.NEU.AND P3, PT, R6.reuse, RZ, PT ;  /* 0x000000ff0600720b */ /* 0x040fe20003f6d000 */
[----:B--2---:R-:W-:Y:S02]  /*2bc0*/  FADD R4, R6, R5 ;  /* 0x0000000506047221 */ /* 0x004fe40000000000 */
[----:B-----5:R-:W-:-:S03]  /*2bd0*/  FMUL R7, R10, R7 ;  /* 0x000000070a077220 */ /* 0x020fc60000400000 */
[C---:B------:R-:W-:Y:S01]  /*2be0*/  FSETP.GEU.AND P4, PT, |R4|.reuse, 1.175494350822287508e-38, PT ;  /* 0x008000000400780b */ /* 0x040fe20003f8e200 */
[----:B---3--:R-:W-:Y:S01]  /*2bf0*/  FADD R8, -R3, R8 ;  /* 0x0000000803087221 */ /* 0x008fe20000000100 */
[----:B------:R-:W-:Y:S01]  /*2c00*/  FSEL R10, R7, RZ, P3 ;  /* 0x000000ff070a7208 */ /* 0x000fe20001800000 */
[C---:B------:R-:W-:Y:S01]  /*2c10*/  FMUL R13, R4.reuse, 0.25 ;  /* 0x3e800000040d7820 */ /* 0x040fe20000400000 */
[----:B------:R-:W-:Y:S01]  /*2c20*/  FSETP.GT.AND P2, PT, |R4|, 8.50705917302346158658e+37, PT ;  /* 0x7e8000000400780b */ /* 0x000fe20003f44200 */
[----:B------:R-:W2:Y:S01]  /*2c30*/  SHFL.BFLY PT, R7, R4, 0x2, 0x1f ;  /* 0x0c401f0004077f89 */ /* 0x000ea200000e0000 */
[C---:B------:R-:W-:Y:S01]  /*2c40*/  FMUL R11, R8.reuse, R8 ;  /* 0x00000008080b7220 */ /* 0x040fe20000400000 */
[----:B------:R-:W-:Y:S01]  /*2c50*/  FFMA R3, R8, R10, R3 ;  /* 0x0000000a08037223 */ /* 0x000fe20000000003 */
[----:B------:R-:W-:Y:S01]  /*2c60*/  FSEL R13, R13, R4, P2 ;  /* 0x000000040d0d7208 */ /* 0x000fe20001000000 */
[----:B----4-:R-:W-:Y:S01]  /*2c70*/  FADD R9, R0, R9 ;  /* 0x0000000900097221 */ /* 0x010fe20000000000 */
[----:B------:R-:W-:-:S02]  /*2c80*/  FMUL R11, R2, R11 ;  /* 0x0000000b020b7220 */ /* 0x000fc40000400000 */
[----:B------:R-:W3:Y:S01]  /*2c90*/  SHFL.BFLY PT, R2, R3, 0x4, 0x1f ;  /* 0x0c801f0003027f89 */ /* 0x000ee200000e0000 */
[----:B------:R-:W-:Y:S01]  /*2ca0*/  @!P4 FMUL R13, R13, 16777216 ;  /* 0x4b8000000d0dc820 */ /* 0x000fe20000400000 */
[----:B------:R-:W-:-:S03]  /*2cb0*/  FFMA R9, R10, R11, R9 ;  /* 0x0000000b0a097223 */ /* 0x000fc60000000009 */
[----:B------:R-:W4:Y:S02]  /*2cc0*/  MUFU.RCP R10, R13 ;  /* 0x0000000d000a7308 */ /* 0x000f240000001000 */
[----:B------:R-:W5:Y:S01]  /*2cd0*/  SHFL.BFLY PT, R8, R9, 0x4, 0x1f ;  /* 0x0c801f0009087f89 */ /* 0x000f6200000e0000 */
[----:B------:R-:W-:-:S04]  /*2ce0*/  @P2 FMUL R5, R5, 0.25 ;  /* 0x3e80000005052820 */ /* 0x000fc80000400000 */
[----:B------:R-:W-:Y:S01]  /*2cf0*/  @!P4 FMUL R5, R5, 16777216 ;  /* 0x4b8000000505c820 */ /* 0x000fe20000400000 */
[C---:B--2---:R-:W-:Y:S01]  /*2d00*/  FADD R0, R4.reuse, R7 ;  /* 0x0000000704007221 */ /* 0x044fe20000000000 */
[----:B------:R-:W-:Y:S02]  /*2d10*/  FSETP.NEU.AND P3, PT, R4, RZ, PT ;  /* 0x000000ff0400720b */ /* 0x000fe40003f6d000 */
[----:B----4-:R-:W-:Y:S02]  /*2d20*/  FMUL R10, R10, R5 ;  /* 0x000000050a0a7220 */ /* 0x010fe40000400000 */
[C---:B------:R-:W-:Y:S01]  /*2d30*/  FSETP.GEU.AND P4, PT, |R0|.reuse, 1.175494350822287508e-38, PT ;  /* 0x008000000000780b */ /* 0x040fe20003f8e200 */
[----:B---3--:R-:W-:Y:S01]  /*2d40*/  FADD R2, -R3, R2 ;  /* 0x0000000203027221 */ /* 0x008fe20000000100 */
[C---:B------:R-:W-:Y:S01]  /*2d50*/  FMUL R11, R0.reuse, 0.25 ;  /* 0x3e800000000b7820 */ /* 0x040fe20000400000 */
[----:B------:R-:W-:Y:S02]  /*2d60*/  FSETP.GT.AND P2, PT, |R0|, 8.50705917302346158658e+37, PT ;  /* 0x7e8000000000780b */ /* 0x000fe40003f44200 */
[----:B------:R-:W-:Y:S01]  /*2d70*/  FSEL R10, R10, RZ, P3 ;  /* 0x000000ff0a0a7208 */ /* 0x000fe20001800000 */
[----:B------:R-:W-:Y:S01]  /*2d80*/  FMUL R5, R2, R2 ;  /* 0x0000000202057220 */ /* 0x000fe20000400000 */
[----:B------:R-:W-:Y:S01]  /*2d90*/  FSEL R13, R11, R0, P2 ;  /* 0x000000000b0d7208 */ /* 0x000fe20001000000 */
[----:B-----5:R-:W-:-:S02]  /*2da0*/  FADD R9, R9, R8 ;  /* 0x0000000809097221 */ /* 0x020fc40000000000 */
[----:B------:R-:W-:Y:S01]  /*2db0*/  FFMA R2, R2, R10, R3 ;  /* 0x0000000a02027223 */ /* 0x000fe20000000003 */
[----:B------:R-:W-:Y:S01]  /*2dc0*/  FMUL R5, R6, R5 ;  /* 0x0000000506057220 */ /* 0x000fe20000400000 */
[----:B------:R-:W2:Y:S01]  /*2dd0*/  SHFL.BFLY PT, R3, R0, 0x1, 0x1f ;  /* 0x0c201f0000037f89 */ /* 0x000ea200000e0000 */
[----:B------:R-:W-:Y:S02]  /*2de0*/  @!P4 FMUL R13, R13, 16777216 ;  /* 0x4b8000000d0dc820 */ /* 0x000fe40000400000 */
[----:B------:R-:W-:Y:S01]  /*2df0*/  FFMA R5, R10, R5, R9 ;  /* 0x000000050a057223 */ /* 0x000fe20000000009 */
[----:B------:R-:W3:Y:S01]  /*2e00*/  SHFL.BFLY PT, R11, R2, 0x2, 0x1f ;  /* 0x0c401f00020b7f89 */ /* 0x000ee200000e0000 */
[----:B------:R-:W4:Y:S03]  /*2e10*/  MUFU.RCP R8, R13 ;  /* 0x0000000d00087308 */ /* 0x000f260000001000 */
[----:B------:R-:W5:Y:S01]  /*2e20*/  SHFL.BFLY PT, R6, R5, 0x2, 0x1f ;  /* 0x0c401f0005067f89 */ /* 0x000f6200000e0000 */
[----:B------:R-:W-:-:S04]  /*2e30*/  @P2 FMUL R7, R7, 0.25 ;  /* 0x3e80000007072820 */ /* 0x000fc80000400000 */
[----:B------:R-:W-:Y:S01]  /*2e40*/  @!P4 FMUL R7, R7, 16777216 ;  /* 0x4b8000000707c820 */ /* 0x000fe20000400000 */
[----:B------:R-:W-:-:S03]  /*2e50*/  FSETP.NEU.AND P2, PT, R0, RZ, PT ;  /* 0x000000ff0000720b */ /* 0x000fc60003f4d000 */
[----:B----4-:R-:W-:Y:S01]  /*2e60*/  FMUL R8, R8, R7 ;  /* 0x0000000708087220 */ /* 0x010fe20000400000 */
[----:B--2---:R-:W-:-:S04]  /*2e70*/  FADD R9, R0, R3 ;  /* 0x0000000300097221 */ /* 0x004fc80000000000 */
[----:B------:R-:W-:Y:S01]  /*2e80*/  FSEL R8, R8, RZ, P2 ;  /* 0x000000ff08087208 */ /* 0x000fe20001000000 */
[----:B---3--:R-:W-:Y:S01]  /*2e90*/  FADD R11, -R2, R11 ;  /* 0x0000000b020b7221 */ /* 0x008fe20000000100 */
[----:B------:R-:W-:-:S03]  /*2ea0*/  FSETP.GEU.AND P3, PT, |R9|, 1.175494350822287508e-38, PT ;  /* 0x008000000900780b */ /* 0x000fc60003f6e200 */
[----:B------:R-:W-:Y:S01]  /*2eb0*/  FFMA R2, R11, R8, R2 ;  /* 0x000000080b027223 */ /* 0x000fe20000000002 */
[----:B-----5:R-:W-:Y:S01]  /*2ec0*/  FADD R5, R5, R6 ;  /* 0x0000000605057221 */ /* 0x020fe20000000000 */
[----:B------:R-:W-:Y:S01]  /*2ed0*/  FMUL R11, R11, R11 ;  /* 0x0000000b0b0b7220 */ /* 0x000fe20000400000 */
[C---:B------:R-:W-:Y:S01]  /*2ee0*/  FMUL R6, R9.reuse, 0.25 ;  /* 0x3e80000009067820 */ /* 0x040fe20000400000 */
[----:B------:R-:W-:Y:S01]  /*2ef0*/  FSETP.GT.AND P2, PT, |R9|, 8.50705917302346158658e+37, PT ;  /* 0x7e8000000900780b */ /* 0x000fe20003f44200 */
[----:B------:R-:W2:Y:S01]  /*2f00*/  SHFL.BFLY PT, R7, R2, 0x1, 0x1f ;  /* 0x0c201f0002077f89 */ /* 0x000ea200000e0000 */
[----:B------:R-:W-:Y:S02]  /*2f10*/  FMUL R11, R4, R11 ;  /* 0x0000000b040b7220 */ /* 0x000fe40000400000 */
[----:B------:R-:W-:Y:S02]  /*2f20*/  FSEL R6, R6, R9, P2 ;  /* 0x0000000906067208 */ /* 0x000fe40001000000 */
[----:B------:R-:W-:-:S03]  /*2f30*/  FFMA R5, R8, R11, R5 ;  /* 0x0000000b08057223 */ /* 0x000fc60000000005 */
[----:B------:R-:W-:Y:S02]  /*2f40*/  @!P3 FMUL R6, R6, 16777216 ;  /* 0x4b8000000606b820 */ /* 0x000fe40000400000 */
[----:B------:R-:W3:Y:S04]  /*2f50*/  SHFL.BFLY PT, R4, R5, 0x1, 0x1f ;  /* 0x0c201f0005047f89 */ /* 0x000ee800000e0000 */
[----:B------:R-:W4:Y:S01]  /*2f60*/  MUFU.RCP R6, R6 ;  /* 0x0000000600067308 */ /* 0x000f220000001000 */
[----:B------:R-:W-:-:S04]  /*2f70*/  @P2 FMUL R3, R3, 0.25 ;  /* 0x3e80000003032820 */ /* 0x000fc80000400000 */
[----:B------:R-:W-:Y:S01]  /*2f80*/  @!P3 FMUL R3, R3, 16777216 ;  /* 0x4b8000000303b820 */ /* 0x000fe20000400000 */
[----:B------:R-:W-:Y:S01]  /*2f90*/  FSETP.NEU.AND P2, PT, R9, RZ, PT ;  /* 0x000000ff0900720b */ /* 0x000fe20003f4d000 */
[----:B--2---:R-:W-:Y:S02]  /*2fa0*/  FADD R7, -R2, R7 ;  /* 0x0000000702077221 */ /* 0x004fe40000000100 */
[----:B----4-:R-:W-:Y:S02]  /*2fb0*/  FMUL R3, R6, R3 ;  /* 0x0000000306037220 */ /* 0x010fe40000400000 */
[----:B------:R-:W-:-:S03]  /*2fc0*/  FMUL R11, R7, R7 ;  /* 0x00000007070b7220 */ /* 0x000fc60000400000 */
[----:B------:R-:W-:Y:S01]  /*2fd0*/  FSEL R3, R3, RZ, P2 ;  /* 0x000000ff03037208 */ /* 0x000fe20001000000 */
[----:B---3--:R-:W-:Y:S01]  /*2fe0*/  FADD R4, R5, R4 ;  /* 0x0000000405047221 */ /* 0x008fe20000000000 */
[----:B------:R-:W-:-:S03]  /*2ff0*/  FMUL R0, R0, R11 ;  /* 0x0000000b00007220 */ /* 0x000fc60000400000 */
[----:B------:R-:W-:Y:S01]  /*3000*/  FFMA R11, R7, R3, R2 ;  /* 0x00000003070b7223 */ /* 0x000fe20000000002 */
[----:B------:R-:W-:Y:S01]  /*3010*/  FFMA R13, R3, R0, R4 ;  /* 0x00000000030d7223 */ /* 0x000fe20000000004 */
[----:B------:R-:W-:Y:S01]  /*3020*/  @P0 STS [R12+UR8+0x80], R9 ;  /* 0x000080090c000988 */ /* 0x000fe20008000808 */
[----:B------:R-:W-:Y:S02]  /*3030*/  PLOP3.LUT P2, PT, PT, PT, UP0, 0x80, 0x0 ;  /* 0x000000000000781c */ /* 0x000fe40003f4f008 */
[----:B------:R-:W-:Y:S01]  /*3040*/  CS2R R6, SRZ ;  /* 0x0000000000067805 */ /* 0x000fe2000001ff00 */
[----:B------:R-:W2:Y:S01]  /*3050*/  LDC.64 R2, c[0x0][0x240] ;  /* 0x00009000ff027b82 */ /* 0x000ea20000000a00 */
[----:B------:R-:W-:Y:S04]  /*3060*/  @P0 STS [R12+UR8], R11 ;  /* 0x0000000b0c000988 */ /* 0x000fe80008000808 */
[----:B------:R-:W-:Y:S03]  /*3070*/  @P0 STS [R12+UR8+0x40], R13 ;  /* 0x0000400d0c000988 */ /* 0x000fe60008000808 */
[----:B------:R-:W-:Y:S01]  /*3080*/  BAR.SYNC.DEFER_BLOCKING 0x0 ;  /* 0x0000000000007b1d */ /* 0x000fe20000010000 */
[----:B------:R-:W-:-:S06]  /*3090*/  CS2R R4, SRZ ;  /* 0x0000000000047805 */ /* 0x000fcc000001ff00 */
[----:B------:R-:W3:Y:S04]  /*30a0*/  @!P2 LDG.E.EF.128 R4, desc[UR10][R28.64] ;  /* 0x0000000a1c04a981 */ /* 0x000ee8000c0e1d00 */
[----:B------:R-:W4:Y:S04]  /*30b0*/  LDS R0, [UR8+0x40] ;  /* 0x00004008ff007984 */ /* 0x000f280008000800 */
[----:B------:R-:W5:Y:S01]  /*30c0*/  LDS R18, [UR8] ;  /* 0x00000008ff127984 */ /* 0x000f620008000800 */
[----:B------:R-:W-:Y:S02]  /*30d0*/  PLOP3.LUT P0, PT, PT, PT, UP0, 0x80, 0x0 ;  /* 0x000000000000781c */ /* 0x000fe40003f0f008 */
[----:B------:R-:W-:-:S02]  /*30e0*/  PLOP3.LUT P2, PT, PT, PT, UP0, 0x80, 0x0 ;  /* 0x000000000000781c */ /* 0x000fc40003f4f008 */
[----:B------:R-:W-:Y:S02]  /*30f0*/  PLOP3.LUT P3, PT, PT, PT, UP0, 0x80, 0x0 ;  /* 0x000000000000781c */ /* 0x000fe40003f6f008 */
[----:B------:R-:W-:Y:S01]  /*3100*/  PLOP3.LUT P4, PT, PT, PT, UP0, 0x80, 0x0 ;  /* 0x000000000000781c */ /* 0x000fe20003f8f008 */
[----:B--2---:R-:W-:-:S04]  /*3110*/  IMAD.WIDE R2, R21, 0x4, R2 ;  /* 0x0000000415027825 */ /* 0x004fc800078e0202 */
[----:B-1----:R-:W-:-:S04]  /*3120*/  IMAD.WIDE R16, R21, 0x4, R16 ;  /* 0x0000000415107825 */ /* 0x002fc800078e0210 */
[----:B----4-:R-:W-:-:S06]  /*3130*/  FFMA R0, R0, R15, 9.9999997473787516356e-06 ;  /* 0x3727c5ac00007423 */ /* 0x010fcc000000000f */
[----:B------:R-:W1:Y:S01]  /*3140*/  MUFU.RSQ R0, R0 ;  /* 0x0000000000007308 */ /* 0x000e620000001400 */
[----:B------:R-:W-:Y:S02]  /*3150*/  CS2R R12, SRZ ;  /* 0x00000000000c7805 */ /* 0x000fe4000001ff00 */
[----:B------:R-:W-:Y:S02]  /*3160*/  CS2R R14, SRZ ;  /* 0x00000000000e7805 */ /* 0x000fe4000001ff00 */
[----:B---3--:R-:W-:Y:S02]  /*3170*/  SEL R9, R4, RZ, !P0 ;  /* 0x000000ff04097207 */ /* 0x008fe40004000000 */
[----:B------:R-:W-:Y:S02]  /*3180*/  SEL R5, R5, RZ, !P2 ;  /* 0x000000ff05057207 */ /* 0x000fe40005000000 */
[----:B------:R-:W-:Y:S02]  /*3190*/  SEL R11, R6, RZ, !P3 ;  /* 0x000000ff060b7207 */ /* 0x000fe40005800000 */
[----:B------:R-:W-:-:S02]  /*31a0*/  SEL R7, R7, RZ, !P4 ;  /* 0x000000ff07077207 */ /* 0x000fc40006000000 */
[----:B------:R-:W-:Y:S02]  /*31b0*/  PLOP3.LUT P0, PT, PT, PT, UP0, 0x80, 0x0 ;  /* 0x000000000000781c */ /* 0x000fe40003f0f008 */
[----:B------:R-:W-:Y:S01]  /*31c0*/  PLOP3.LUT P2, PT, PT, PT, UP0, 0x80, 0x0 ;  /* 0x000000000000781c */ /* 0x000fe20003f4f008 */
[C---:B-----5:R-:W-:Y:S01]  /*31d0*/  FADD R4, -R18.reuse, R9 ;  /* 0x0000000912047221 */ /* 0x060fe20000000100 */
[C---:B------:R-:W-:Y:S01]  /*31e0*/  FADD R5, -R18.reuse, R5 ;  /* 0x0000000512057221 */ /* 0x040fe20000000100 */
[C---:B------:R-:W-:Y:S01]  /*31f0*/  FADD R6, -R18.reuse, R11 ;  /* 0x0000000b12067221 */ /* 0x040fe20000000100 */
[----:B------:R-:W-:Y:S01]  /*3200*/  FADD R7, -R18, R7 ;  /* 0x0000000712077221 */ /* 0x000fe20000000100 */
[C---:B-1----:R-:W-:Y:S01]  /*3210*/  FMUL R8, R0.reuse, R4 ;  /* 0x0000000400087220 */ /* 0x042fe20000400000 */
[C---:B------:R-:W-:Y:S01]  /*3220*/  FMUL R9, R0.reuse, R5 ;  /* 0x0000000500097220 */ /* 0x040fe20000400000 */
[C---:B------:R-:W-:Y:S01]  /*3230*/  FMUL R10, R0.reuse, R6 ;  /* 0x00000006000a7220 */ /* 0x040fe20000400000 */
[----:B------:R-:W-:-:S05]  /*3240*/  FMUL R11, R0, R7 ;  /* 0x00000007000b7220 */ /* 0x000fca0000400000 */
[----:B------:R1:W-:Y:S04]  /*3250*/  @!P0 STG.E.128 desc[UR10][R2.64], R8 ;  /* 0x0000000802008986 */ /* 0x0003e8000c101d0a */
[----:B------:R1:W-:Y:S01]  /*3260*/  @!P2 STG.E.128 desc[UR10][R16.64], R4 ;  /* 0x000000041000a986 */ /* 0x0003e2000c101d0a */
[----:B------:R-:W-:-:S13]  /*3270*/  PLOP3.LUT P3, PT, PT, PT, UP0, 0x40, 0x0 ;  /* 0x000000000000781c */ /* 0x000fda0003f6e808 */
[----:B------:R-:W-:Y:S05]  /*3280*/  @!P3 BRA `(.L_x_0) ;  /* 0x000000000004b947 */ /* 0x000fea0003800000 */
[----:B------:R2:W5:Y:S02]  /*3290*/  LDG.E.EF.128 R12, desc[UR10][R28.64+0x2000] ;  /* 0x0020000a1c0c7981 */ /* 0x000564000c0e1d00 */
.L_x_0:
[----:B------:R-:W-:Y:S01]  /*32a0*/  PLOP3.LUT P0, PT, PT, PT, UP0, 0x80, 0x0 ;  /* 0x000000000000781c */ /* 0x000fe20003f0f008 */
[----:B------:R-:W-:Y:S01]  /*32b0*/  ULDC.64 UR4, c[0x0][0x250] ;  /* 0x0000940000047ab9 */ /* 0x000fe20000000a00 */
[----:B------:R-:W-:Y:S01]  /*32c0*/  PLOP3.LUT P3, PT, PT, PT, UP0, 0x80, 0x0 ;  /* 0x000000000000781c */ /* 0x000fe20003f6f008 */
[----:B------:R-:W-:Y:S01]  /*32d0*/  UIMAD.WIDE UR4, UR9, 0x4, UR4 ;  /* 0x00000004090478a5 */ /* 0x000fe2000f8e0204 */
[----:B------:R-:W-:Y:S02]  /*32e0*/  PLOP3.LUT P2, PT, PT, PT, UP0, 0x80, 0x0 ;  /* 0x000000000000781c */ /* 0x000fe40003f4f008 */
[----:B------:R-:W-:Y:S02]  /*32f0*/  PLOP3.LUT P4, PT, PT, PT, UP0, 0x80, 0x0 ;  /* 0x000000000000781c */ /* 0x000fe40003f8f008 */
[----:B-1---5:R-:W-:Y:S02]  /*3300*/  SEL R5, R12, RZ, !P0 ;  /* 0x000000ff0c057207 */ /* 0x022fe40004000000 */
[----:B------:R-:W-:-:S02]  /*3310*/  SEL R7, R14, RZ, !P3 ;  /* 0x000000ff0e077207 */ /* 0x000fc40005800000 */
[----:B------:R-:W-:Y:S01]  /*3320*/  SEL R13, R13, RZ, !P2 ;  /* 0x000000ff0d0d7207 */ /* 0x000fe20005000000 */
[C---:B------:R-:W-:Y:S01]  /*3330*/  FADD R4, -R18.reuse, R5 ;  /* 0x0000000512047221 */ /* 0x040fe20000000100 */
[----:B------:R-:W-:Y:S01]  /*3340*/  SEL R15, R15, RZ, !P4 ;  /* 0x000000ff0f0f7207 */ /* 0x000fe20006000000 */
[C---:B------:R-:W-:Y:S01]  /*3350*/  FADD R6, -R18.reuse, R7 ;  /* 0x0000000712067221 */ /* 0x040fe20000000100 */
[----:B------:R-:W-:Y:S01]  /*3360*/  PLOP3.LUT P0, PT, PT, PT, UP0, 0x80, 0x0 ;  /* 0x000000000000781c */ /* 0x000fe20003f0f008 */
[C---:B------:R-:W-:Y:S01]  /*3370*/  FADD R5, -R18.reuse, R13 ;  /* 0x0000000d12057221 */ /* 0x040fe20000000100 */
[----:B------:R-:W-:Y:S01]  /*3380*/  PLOP3.LUT P2, PT, PT, PT, UP0, 0x80, 0x0 ;  /* 0x000000000000781c */ /* 0x000fe20003f4f008 */
[----:B------:R-:W-:Y:S01]  /*3390*/  FADD R7, -R18, R15 ;  /* 0x0000000f12077221 */ /* 0x000fe20000000100 */
[C---:B------:R-:W-:Y:S01]  /*33a0*/  FMUL R8, R0.reuse, R4 ;  /* 0x0000000400087220 */ /* 0x040fe20000400000 */
[C---:B------:R-:W-:Y:S01]  /*33b0*/  FMUL R9, R0.reuse, R5 ;  /* 0x0000000500097220 */ /* 0x040fe20000400000 */
[C---:B------:R-:W-:Y:S01]  /*33c0*/  FMUL R10, R0.reuse, R6 ;  /* 0x00000006000a7220 */ /* 0x040fe20000400000 */
[----:B------:R-:W-:Y:S01]  /*33d0*/  FMUL R11, R0, R7 ;  /* 0x00000007000b7220 */ /* 0x000fe20000400000 */
[----:B------:R-:W-:-:S02]  /*33e0*/  MOV R12, UR4 ;  /* 0x00000004000c7c02 */ /* 0x000fc40008000f00 */
[----:B------:R-:W-:Y:S01]  /*33f0*/  MOV R13, UR5 ;  /* 0x00000005000d7c02 */ /* 0x000fe20008000f00 */
[----:B------:R-:W-:Y:S02]  /*3400*/  ULDC.64 UR4, c[0x0][0x258] ;  /* 0x0000960000047ab9 */ /* 0x000fe40000000a00 */
[----:B------:R1:W-:Y:S01]  /*3410*/  @!P0 STG.E.128 desc[UR10][R2.64+0x2000], R8 ;  /* 0x0020000802008986 */ /* 0x0003e2000c101d0a */
[----:B------:R-:W-:-:S03]  /*3420*/  UIMAD.WIDE UR4, UR9, 0x4, UR4 ;  /* 0x00000004090478a5 */ /* 0x000fc6000f8e0204 */
[----:B------:R1:W-:Y:S04]  /*3430*/  @!P2 STG.E.128 desc[UR10][R16.64+0x2000], R4 ;  /* 0x002000041000a986 */ /* 0x0003e8000c101d0a */
[----:B------:R1:W-:Y:S01]  /*3440*/  @P1 STG.E desc[UR10][R12.64], R24 ;  /* 0x000000180c001986 */ /* 0x0003e2000c10190a */
[----:B------:R-:W-:Y:S05]  /*3450*/  @!P1 EXIT ;  /* 0x000000000000994d */ /* 0x000fea0003800000 */
[----:B-1----:R-:W-:Y:S02]  /*3460*/  MOV R2, UR4 ;  /* 0x0000000400027c02 */ /* 0x002fe40008000f00 */
[----:B------:R-:W-:-:S05]  /*3470*/  MOV R3, UR5 ;  /* 0x0000000500037c02 */ /* 0x000fca0008000f00 */
[----:B------:R-:W-:Y:S01]  /*3480*/  STG.E desc[UR10][R2.64], R0 ;  /* 0x0000000002007986 */ /* 0x000fe2000c10190a */
[----:B------:R-:W-:Y:S05]  /*3490*/  EXIT ;  /* 0x000000000000794d */ /* 0x000fea0003800000 */
.L_x_1:
[----:B------:R-:W-:-:S00]  /*34a0*/  BRA `(.L_x_1) ;  /* 0xfffffffc00fc7947 */ /* 0x000fc0000383ffff */
[----:B------:R-:W-:-:S00]  /*34b0*/  NOP ;  /* 0x0000000000007918 */ /* 0x000fc00000000000 */
        /* <DEDUP_REMOVED lines=12> */
.L_x_2:


//--------------------- .nv.global.init           --------------------------
	.section	.nv.global.init,"aw",@progbits
.nv.global.init:
	.type		_$_str,@object
	.size		_$_str,(.L_0 - _$_str)
_$_str:
        /*0000*/ 	.byte	0x5f, 0x5f, 0x43, 0x55, 0x44, 0x41, 0x5f, 0x46, 0x54, 0x5a, 0x00
.L_0:


//--------------------- .nv.shared.triton_red_fused__native_batch_norm_legit_add_native_batch_norm_backward_8 --------------------------
	.section	.nv.shared.triton_red_fused__native_batch_norm_legit_add_native_batch_norm_backward_8,"aw",@nobits
	.sectionflags	@""
	.align	16
	.zero		1024


//--------------------- .nv.constant0.triton_red_fused__native_batch_norm_legit_add_native_batch_norm_backward_8 --------------------------
	.section	.nv.constant0.triton_red_fused__native_batch_norm_legit_add_native_batch_norm_backward_8,"a",@progbits
	.sectionflags	@""
	.align	4
.nv.constant0.triton_red_fused__native_batch_norm_legit_add_native_batch_norm_backward_8:
	.zero		616
